def attn_fwd(
    Q,
    K,
    V,
    Out,
    Lse,
    sm_scale,
    stride_qz,
    stride_qh,
    stride_qm,
    stride_qk,
    stride_kz,
    stride_kh,
    stride_kn,
    stride_kk,
    stride_vz,
    stride_vh,
    stride_vn,
    stride_vk,
    stride_oz,
    stride_oh,
    stride_om,
    stride_ok,
    seqlen_q,
    seqlen_k,
    BLOCK_M: tl.constexpr,
    BLOCK_N: tl.constexpr,
    HEAD_DIM: tl.constexpr,
    CAUSAL: tl.constexpr,
):
    start_m = tl.program_id(0)
    off_hz = tl.program_id(1)
    q_off = off_hz * stride_qh
    k_off = off_hz * stride_kh
    v_off = off_hz * stride_vh
    offs_m = start_m * BLOCK_M + tl.arange(0, BLOCK_M)
    offs_d = tl.arange(0, HEAD_DIM)
    offs_n = tl.arange(0, BLOCK_N)
    q_ptrs = Q + q_off + offs_m[:, None] * stride_qm + offs_d[None, :] * stride_qk
    k_ptrs = K + k_off + offs_d[:, None] * stride_kk + offs_n[None, :] * stride_kn
    v_ptrs = V + v_off + offs_n[:, None] * stride_vn + offs_d[None, :] * stride_vk
    m_i = tl.full([BLOCK_M], float("-inf"), dtype=tl.float32)
    l_i = tl.zeros([BLOCK_M], dtype=tl.float32) + 1.0
    acc = tl.zeros([BLOCK_M, HEAD_DIM], dtype=tl.float32)
    q = tl.load(q_ptrs)
    acc, l_i, m_i = _attn_fwd_inner(
        acc,
        l_i,
        m_i,
        q,
        k_ptrs,
        v_ptrs,
        sm_scale,
        stride_kn,
        stride_vn,
        start_m,
        seqlen_k,
        BLOCK_M,
        BLOCK_N,
        HEAD_DIM,
        CAUSAL,
    )
    acc = acc / l_i[:, None]
    lse = m_i + tl.math.log2(l_i) / 1.4426950408889634
    o_ptrs = (
        Out
        + off_hz * stride_oh
        + offs_m[:, None] * stride_om
        + offs_d[None, :] * stride_ok
    )
    tl.store(o_ptrs, acc.to(Out.dtype.element_ty))
    tl.store(Lse + off_hz * seqlen_q + offs_m, lse)

# config = {"BLOCK_M": 128, "BLOCK_N": 32, "HEAD_DIM": 128, "arch": "sm_80", "causal": false, "dtype": "fp16", "num_stages": 2, "num_warps": 4}
# arch = sm_80


// ===== COMPILED SASS (sm_80) =====

	.target	sm_80

	.elftype	@"ET_EXEC"


//--------------------- .note.nv.tkinfo           --------------------------
	.section	.note.nv.tkinfo,"",@"SHT_NOTE"
	.sectionflags	@"SHF_NOTE_NV_TKINFO"
	.tkinfo
        /*0018*/ 	.word	0x00000002
        /*0030*/ 	.string	""
        /*0030*/ 	.string	"ptxas"
        /*0030*/ 	.string	"Cuda compilation tools, release 13.0, V13.0.88"
        /*0030*/ 	.string	"Build cuda_13.0.r13.0/compiler.36424714_0"
        /*0030*/ 	.string	"-v  -suppress-debug-info  -lineinfo  -arch sm_80 "



//--------------------- .note.nv.cuinfo           --------------------------
	.section	.note.nv.cuinfo,"",@"SHT_NOTE"
	.sectionflags	@"SHF_NOTE_NV_CUINFO"
        /*0018*/ 	.short	0x0002
        /*001a*/ 	.short	0x0050
        /*001c*/ 	.short	0x0082
	.zero		2


//--------------------- .nv.info                  --------------------------
	.section	.nv.info,"",@"SHT_CUDA_INFO"
	.align	4


	//----- nvinfo : EIATTR_REGCOUNT
	.align		4
        /*0000*/ 	.byte	0x04, 0x2f
        /*0002*/ 	.short	(.L_2 - .L_1)
	.align		4
.L_1:
        /*0004*/ 	.word	index@(attn_fwd)
        /*0008*/ 	.word	0x000000ff


	//----- nvinfo : EIATTR_FRAME_SIZE
	.align		4
.L_2:
        /*000c*/ 	.byte	0x04, 0x11
        /*000e*/ 	.short	(.L_4 - .L_3)
	.align		4
.L_3:
        /*0010*/ 	.word	index@(attn_fwd)
        /*0014*/ 	.word	0x00000208


	//----- nvinfo : EIATTR_MIN_STACK_SIZE
	.align		4
.L_4:
        /*0018*/ 	.byte	0x04, 0x12
        /*001a*/ 	.short	(.L_6 - .L_5)
	.align		4
.L_5:
        /*001c*/ 	.word	index@(attn_fwd)
        /*0020*/ 	.word	0x00000208
.L_6:


//--------------------- .nv.info.attn_fwd         --------------------------
	.section	.nv.info.attn_fwd,"",@"SHT_CUDA_INFO"
	.sectionflags	@""
	.align	4


	//----- nvinfo : EIATTR_CUDA_API_VERSION
	.align		4
        /*0000*/ 	.byte	0x04, 0x37
        /*0002*/ 	.short	(.L_8 - .L_7)
.L_7:
        /*0004*/ 	.word	0x00000082


	//----- nvinfo : EIATTR_SW2861232_WAR
	.align		4
.L_8:
        /*0008*/ 	.byte	0x01, 0x35
	.zero		2


	//----- nvinfo : EIATTR_PARAM_CBANK
	.align		4
        /*000c*/ 	.byte	0x04, 0x0a
        /*000e*/ 	.short	(.L_10 - .L_9)
	.align		4
.L_9:
        /*0010*/ 	.word	index@(.nv.constant0.attn_fwd)
        /*0014*/ 	.short	0x0160
        /*0016*/ 	.short	0x0088


	//----- nvinfo : EIATTR_CBANK_PARAM_SIZE
	.align		4
.L_10:
        /*0018*/ 	.byte	0x03, 0x19
        /*001a*/ 	.short	0x0088


	//----- nvinfo : EIATTR_KPARAM_INFO
	.align		4
        /*001c*/ 	.byte	0x04, 0x17
        /*001e*/ 	.short	(.L_12 - .L_11)
.L_11:
        /*0020*/ 	.word	0x00000000
        /*0024*/ 	.short	0x0019
        /*0026*/ 	.short	0x0080
        /*0028*/ 	.byte	0x00, 0xf4, 0x21, 0x00


	//----- nvinfo : EIATTR_KPARAM_INFO
	.align		4
.L_12:
        /*002c*/ 	.byte	0x04, 0x17
        /*002e*/ 	.short	(.L_14 - .L_13)
.L_13:
        /*0030*/ 	.word	0x00000000
        /*0034*/ 	.short	0x0018
        /*0036*/ 	.short	0x0078
        /*0038*/ 	.byte	0x00, 0xf4, 0x21, 0x00


	//----- nvinfo : EIATTR_KPARAM_INFO
	.align		4
.L_14:
        /*003c*/ 	.byte	0x04, 0x17
        /*003e*/ 	.short	(.L_16 - .L_15)
.L_15:
        /*0040*/ 	.word	0x00000000
        /*0044*/ 	.short	0x0017
        /*0046*/ 	.short	0x0070
        /*0048*/ 	.byte	0x00, 0xf0, 0x11, 0x00


	//----- nvinfo : EIATTR_KPARAM_INFO
	.align		4
.L_16:
        /*004c*/ 	.byte	0x04, 0x17
        /*004e*/ 	.short	(.L_18 - .L_17)
.L_17:
        /*0050*/ 	.word	0x00000000
        /*0054*/ 	.short	0x0016
        /*0056*/ 	.short	0x006c
        /*0058*/ 	.byte	0x00, 0xf0, 0x11, 0x00


	//----- nvinfo : EIATTR_KPARAM_INFO
	.align		4
.L_18:
        /*005c*/ 	.byte	0x04, 0x17
        /*005e*/ 	.short	(.L_20 - .L_19)
.L_19:
        /*0060*/ 	.word	0x00000000
        /*0064*/ 	.short	0x0015
        /*0066*/ 	.short	0x0068
        /*0068*/ 	.byte	0x00, 0xf0, 0x11, 0x00


	//----- nvinfo : EIATTR_KPARAM_INFO
	.align		4
.L_20:
        /*006c*/ 	.byte	0x04, 0x17
        /*006e*/ 	.short	(.L_22 - .L_21)
.L_21:
        /*0070*/ 	.word	0x00000000
        /*0074*/ 	.short	0x0014
        /*0076*/ 	.short	0x0064
        /*0078*/ 	.byte	0x00, 0xf0, 0x11, 0x00


	//----- nvinfo : EIATTR_KPARAM_INFO
	.align		4
.L_22:
        /*007c*/ 	.byte	0x04, 0x17
        /*007e*/ 	.short	(.L_24 - .L_23)
.L_23:
        /*0080*/ 	.word	0x00000000
        /*0084*/ 	.short	0x0013
        /*0086*/ 	.short	0x0060
        /*0088*/ 	.byte	0x00, 0xf0, 0x11, 0x00


	//----- nvinfo : EIATTR_KPARAM_INFO
	.align		4
.L_24:
        /*008c*/ 	.byte	0x04, 0x17
        /*008e*/ 	.short	(.L_26 - .L_25)
.L_25:
        /*0090*/ 	.word	0x00000000
        /*0094*/ 	.short	0x0012
        /*0096*/ 	.short	0x005c
        /*0098*/ 	.byte	0x00, 0xf0, 0x11, 0x00


	//----- nvinfo : EIATTR_KPARAM_INFO
	.align		4
.L_26:
        /*009c*/ 	.byte	0x04, 0x17
        /*009e*/ 	.short	(.L_28 - .L_27)
.L_27:
        /*00a0*/ 	.word	0x00000000
        /*00a4*/ 	.short	0x0011
        /*00a6*/ 	.short	0x0058
        /*00a8*/ 	.byte	0x00, 0xf0, 0x11, 0x00


	//----- nvinfo : EIATTR_KPARAM_INFO
	.align		4
.L_28:
        /*00ac*/ 	.byte	0x04, 0x17
        /*00ae*/ 	.short	(.L_30 - .L_29)
.L_29:
        /*00b0*/ 	.word	0x00000000
        /*00b4*/ 	.short	0x0010
        /*00b6*/ 	.short	0x0054
        /*00b8*/ 	.byte	0x00, 0xf0, 0x11, 0x00


	//----- nvinfo : EIATTR_KPARAM_INFO
	.align		4
.L_30:
        /*00bc*/ 	.byte	0x04, 0x17
        /*00be*/ 	.short	(.L_32 - .L_31)
.L_31:
        /*00c0*/ 	.word	0x00000000
        /*00c4*/ 	.short	0x000f
        /*00c6*/ 	.short	0x0050
        /*00c8*/ 	.byte	0x00, 0xf0, 0x11, 0x00


	//----- nvinfo : EIATTR_KPARAM_INFO
	.align		4
.L_32:
        /*00cc*/ 	.byte	0x04, 0x17
        /*00ce*/ 	.short	(.L_34 - .L_33)
.L_33:
        /*00d0*/ 	.word	0x00000000
        /*00d4*/ 	.short	0x000e
        /*00d6*/ 	.short	0x004c
        /*00d8*/ 	.byte	0x00, 0xf0, 0x11, 0x00


	//----- nvinfo : EIATTR_KPARAM_INFO
	.align		4
.L_34:
        /*00dc*/ 	.byte	0x04, 0x17
        /*00de*/ 	.short	(.L_36 - .L_35)
.L_35:
        /*00e0*/ 	.word	0x00000000
        /*00e4*/ 	.short	0x000d
        /*00e6*/ 	.short	0x0048
        /*00e8*/ 	.byte	0x00, 0xf0, 0x11, 0x00


	//----- nvinfo : EIATTR_KPARAM_INFO
	.align		4
.L_36:
        /*00ec*/ 	.byte	0x04, 0x17
        /*00ee*/ 	.short	(.L_38 - .L_37)
.L_37:
        /*00f0*/ 	.word	0x00000000
        /*00f4*/ 	.short	0x000c
        /*00f6*/ 	.short	0x0044
        /*00f8*/ 	.byte	0x00, 0xf0, 0x11, 0x00


	//----- nvinfo : EIATTR_KPARAM_INFO
	.align		4
.L_38:
        /*00fc*/ 	.byte	0x04, 0x17
        /*00fe*/ 	.short	(.L_40 - .L_39)
.L_39:
        /*0100*/ 	.word	0x00000000
        /*0104*/ 	.short	0x000b
        /*0106*/ 	.short	0x0040
        /*0108*/ 	.byte	0x00, 0xf0, 0x11, 0x00


	//----- nvinfo : EIATTR_KPARAM_INFO
	.align		4
.L_40:
        /*010c*/ 	.byte	0x04, 0x17
        /*010e*/ 	.short	(.L_42 - .L_41)
.L_41:
        /*0110*/ 	.word	0x00000000
        /*0114*/ 	.short	0x000a
        /*0116*/ 	.short	0x003c
        /*0118*/ 	.byte	0x00, 0xf0, 0x11, 0x00


	//----- nvinfo : EIATTR_KPARAM_INFO
	.align		4
.L_42:
        /*011c*/ 	.byte	0x04, 0x17
        /*011e*/ 	.short	(.L_44 - .L_43)
.L_43:
        /*0120*/ 	.word	0x00000000
        /*0124*/ 	.short	0x0009
        /*0126*/ 	.short	0x0038
        /*0128*/ 	.byte	0x00, 0xf0, 0x11, 0x00


	//----- nvinfo : EIATTR_KPARAM_INFO
	.align		4
.L_44:
        /*012c*/ 	.byte	0x04, 0x17
        /*012e*/ 	.short	(.L_46 - .L_45)
.L_45:
        /*0130*/ 	.word	0x00000000
        /*0134*/ 	.short	0x0008
        /*0136*/ 	.short	0x0034
        /*0138*/ 	.byte	0x00, 0xf0, 0x11, 0x00


	//----- nvinfo : EIATTR_KPARAM_INFO
	.align		4
.L_46:
        /*013c*/ 	.byte	0x04, 0x17
        /*013e*/ 	.short	(.L_48 - .L_47)
.L_47:
        /*0140*/ 	.word	0x00000000
        /*0144*/ 	.short	0x0007
        /*0146*/ 	.short	0x0030
        /*0148*/ 	.byte	0x00, 0xf0, 0x11, 0x00


	//----- nvinfo : EIATTR_KPARAM_INFO
	.align		4
.L_48:
        /*014c*/ 	.byte	0x04, 0x17
        /*014e*/ 	.short	(.L_50 - .L_49)
.L_49:
        /*0150*/ 	.word	0x00000000
        /*0154*/ 	.short	0x0006
        /*0156*/ 	.short	0x002c
        /*0158*/ 	.byte	0x00, 0xf0, 0x11, 0x00


	//----- nvinfo : EIATTR_KPARAM_INFO
	.align		4
.L_50:
        /*015c*/ 	.byte	0x04, 0x17
        /*015e*/ 	.short	(.L_52 - .L_51)
.L_51:
        /*0160*/ 	.word	0x00000000
        /*0164*/ 	.short	0x0005
        /*0166*/ 	.short	0x0028
        /*0168*/ 	.byte	0x00, 0xf0, 0x11, 0x00


	//----- nvinfo : EIATTR_KPARAM_INFO
	.align		4
.L_52:
        /*016c*/ 	.byte	0x04, 0x17
        /*016e*/ 	.short	(.L_54 - .L_53)
.L_53:
        /*0170*/ 	.word	0x00000000
        /*0174*/ 	.short	0x0004
        /*0176*/ 	.short	0x0020
        /*0178*/ 	.byte	0x00, 0xf4, 0x21, 0x00


	//----- nvinfo : EIATTR_KPARAM_INFO
	.align		4
.L_54:
        /*017c*/ 	.byte	0x04, 0x17
        /*017e*/ 	.short	(.L_56 - .L_55)
.L_55:
        /*0180*/ 	.word	0x00000000
        /*0184*/ 	.short	0x0003
        /*0186*/ 	.short	0x0018
        /*0188*/ 	.byte	0x00, 0xf4, 0x21, 0x00


	//----- nvinfo : EIATTR_KPARAM_INFO
	.align		4
.L_56:
        /*018c*/ 	.byte	0x04, 0x17
        /*018e*/ 	.short	(.L_58 - .L_57)
.L_57:
        /*0190*/ 	.word	0x00000000
        /*0194*/ 	.short	0x0002
        /*0196*/ 	.short	0x0010
        /*0198*/ 	.byte	0x00, 0xf4, 0x21, 0x00


	//----- nvinfo : EIATTR_KPARAM_INFO
	.align		4
.L_58:
        /*019c*/ 	.byte	0x04, 0x17
        /*019e*/ 	.short	(.L_60 - .L_59)
.L_59:
        /*01a0*/ 	.word	0x00000000
        /*01a4*/ 	.short	0x0001
        /*01a6*/ 	.short	0x0008
        /*01a8*/ 	.byte	0x00, 0xf4, 0x21, 0x00


	//----- nvinfo : EIATTR_KPARAM_INFO
	.align		4
.L_60:
        /*01ac*/ 	.byte	0x04, 0x17
        /*01ae*/ 	.short	(.L_62 - .L_61)
.L_61:
        /*01b0*/ 	.word	0x00000000
        /*01b4*/ 	.short	0x0000
        /*01b6*/ 	.short	0x0000
        /*01b8*/ 	.byte	0x00, 0xf4, 0x21, 0x00


	//----- nvinfo : EIATTR_MAXREG_COUNT
	.align		4
.L_62:
        /*01bc*/ 	.byte	0x03, 0x1b
        /*01be*/ 	.short	0x00ff


	//----- nvinfo : EIATTR_NUM_BARRIERS
	.align		4
        /*01c0*/ 	.byte	0x02, 0x4c
        /*01c2*/ 	.byte	0x01
	.zero		1


	//----- nvinfo : EIATTR_ANNOTATIONS
	.align		4
        /*01c4*/ 	.byte	0x04, 0x55
        /*01c6*/ 	.short	(.L_64 - .L_63)


	//   ....[0]....
.L_63:
        /*01c8*/ 	.word	0x00000001
        /*01cc*/ 	.byte	0x80, 0x2d, 0x00, 0x00, 0x01, 0x00, 0x00, 0x00, 0x90, 0x2d, 0x00, 0x00, 0x01, 0x00, 0x00, 0x00
        /* <DEDUP_REMOVED lines=71> */
        /*064c*/ 	.byte	0x40, 0x7f, 0x00, 0x00, 0x01, 0x00, 0x00, 0x00, 0x50, 0x7f, 0x00, 0x00


	//----- nvinfo : EIATTR_MERCURY_ISA_VERSION
	.align		4
.L_64:
        /*0658*/ 	.byte	0x03, 0x5f
        /*065a*/ 	.short	0x0000


	//----- nvinfo : EIATTR_COOP_GROUP_MASK_REGIDS
	.align		4
        /*065c*/ 	.byte	0x04, 0x29
        /*065e*/ 	.short	(.L_66 - .L_65)


	//   ....[0]....
.L_65:
        /*0660*/ 	.word	0xffffffff


	//   ....[1]....
        /*0664*/ 	.word	0xffffffff


	//   ....[2]....
        /*0668*/ 	.word	0xffffffff


	//   ....[3]....
        /*066c*/ 	.word	0xffffffff


	//   ....[4]....
        /*0670*/ 	.word	0xffffffff


	//   ....[5]....
        /*0674*/ 	.word	0xffffffff


	//   ....[6]....
        /*0678*/ 	.word	0xffffffff


	//   ....[7]....
        /*067c*/ 	.word	0xffffffff


	//   ....[8]....
        /*0680*/ 	.word	0xffffffff


	//   ....[9]....
        /*0684*/ 	.word	0xffffffff


	//   ....[10]....
        /*0688*/ 	.word	0xffffffff


	//   ....[11]....
        /*068c*/ 	.word	0xffffffff


	//   ....[12]....
        /*0690*/ 	.word	0xffffffff


	//   ....[13]....
        /*0694*/ 	.word	0xffffffff


	//   ....[14]....
        /*0698*/ 	.word	0xffffffff


	//   ....[15]....
        /*069c*/ 	.word	0xffffffff


	//----- nvinfo : EIATTR_COOP_GROUP_INSTR_OFFSETS
	.align		4
.L_66:
        /*06a0*/ 	.byte	0x04, 0x28
        /*06a2*/ 	.short	(.L_68 - .L_67)


	//   ....[0]....
.L_67:
        /*06a4*/ 	.word	0x00006070


	//   ....[1]....
        /*06a8*/ 	.word	0x000061f0


	//   ....[2]....
        /*06ac*/ 	.word	0x00006220


	//   ....[3]....
        /*06b0*/ 	.word	0x00006300


	//   ....[4]....
        /*06b4*/ 	.word	0x00006320


	//   ....[5]....
        /*06b8*/ 	.word	0x000063f0


	//   ....[6]....
        /*06bc*/ 	.word	0x00006410


	//   ....[7]....
        /*06c0*/ 	.word	0x00006510


	//   ....[8]....
        /*06c4*/ 	.word	0x00007ba0


	//   ....[9]....
        /*06c8*/ 	.word	0x00007bb0


	//   ....[10]....
        /*06cc*/ 	.word	0x00007bc0


	//   ....[11]....
        /*06d0*/ 	.word	0x00007bd0


	//   ....[12]....
        /*06d4*/ 	.word	0x00007c60


	//   ....[13]....
        /*06d8*/ 	.word	0x00007c80


	//   ....[14]....
        /*06dc*/ 	.word	0x00007c90


	//   ....[15]....
        /*06e0*/ 	.word	0x00007ca0


	//----- nvinfo : EIATTR_EXIT_INSTR_OFFSETS
	.align		4
.L_68:
        /*06e4*/ 	.byte	0x04, 0x1c
        /*06e6*/ 	.short	(.L_70 - .L_69)


	//   ....[0]....
.L_69:
        /*06e8*/ 	.word	0x0000d3f0


	//----- nvinfo : EIATTR_REQNTID
	.align		4
.L_70:
        /*06ec*/ 	.byte	0x04, 0x10
        /*06ee*/ 	.short	(.L_72 - .L_71)
.L_71:
        /*06f0*/ 	.word	0x00000080
        /*06f4*/ 	.word	0x00000001
        /*06f8*/ 	.word	0x00000001
.L_72:


//--------------------- .nv.callgraph             --------------------------
	.section	.nv.callgraph,"",@"SHT_CUDA_CALLGRAPH"
	.align	4
	.sectionentsize	8
	.align		4
        /*0000*/ 	.word	0x00000000
	.align		4
        /*0004*/ 	.word	0xffffffff
	.align		4
        /*0008*/ 	.word	0x00000000
	.align		4
        /*000c*/ 	.word	0xfffffffe
	.align		4
        /*0010*/ 	.word	0x00000000
	.align		4
        /*0014*/ 	.word	0xfffffffd
	.align		4
        /*0018*/ 	.word	0x00000000
	.align		4
        /*001c*/ 	.word	0xfffffffc


//--------------------- .nv.rel.action            --------------------------
	.section	.nv.rel.action,"",@"SHT_CUDA_RELOCINFO"
	.align	8
	.sectionentsize	8
        /*0000*/ 	.byte	0x73, 0x00, 0x00, 0x00, 0x00, 0x00, 0x00, 0x00, 0x00, 0x00, 0x00, 0x11, 0x25, 0x00, 0x05, 0x36


//--------------------- .nv.constant4             --------------------------
	.section	.nv.constant4,"a",@progbits
	.align	8
	.align		8
.nv.constant4:
        /*0000*/ 	.dword	_$_str


//--------------------- .nv.constant0.attn_fwd    --------------------------
	.section	.nv.constant0.attn_fwd,"a",@progbits
	.sectionflags	@""
	.align	4
.nv.constant0.attn_fwd:
	.zero		488


//--------------------- .text.attn_fwd            --------------------------
	.section	.text.attn_fwd,"ax",@progbits
	.sectioninfo	@"SHI_REGISTERS=255"
	.align	128
        .global         attn_fwd
        .type           attn_fwd,@function
        .size           attn_fwd,(.L_x_3 - attn_fwd)
        .other          attn_fwd,@"STO_CUDA_ENTRY STV_DEFAULT"
attn_fwd:
.text.attn_fwd:
[----:B------:R-:W-:Y:S02]  /*0000*/  MOV R1, c[0x0][0x28] ;  /* 0x00000a0000017a02 */ /* 0x000fe40000000f00 */
[----:B------:R-:W0:Y:S01]  /*0010*/  S2R R246, SR_TID.X ;  /* 0x0000000000f67919 */ /* 0x000e220000002100 */
[----:B------:R-:W-:Y:S01]  /*0020*/  MOV R223, c[0x0][0x198] ;  /* 0x0000660000df7a02 */ /* 0x000fe20000000f00 */
[----:B------:R-:W-:Y:S01]  /*0030*/  ULDC.64 UR4, c[0x0][0x118] ;  /* 0x0000460000047ab9 */ /* 0x000fe20000000a00 */
[----:B------:R-:W-:Y:S01]  /*0040*/  IADD3 R1, R1, -0x208, RZ ;  /* 0xfffffdf801017810 */ /* 0x000fe20007ffe0ff */
[----:B------:R-:W1:Y:S01]  /*0050*/  S2R R0, SR_CTAID.X ;  /* 0x0000000000007919 */ /* 0x000e620000002500 */
[C---:B------:R-:W-:Y:S02]  /*0060*/  SHF.L.U32 R5, R223.reuse, 0x3, RZ ;  /* 0x00000003df057819 */ /* 0x040fe400000006ff */
[C---:B------:R-:W-:Y:S01]  /*0070*/  SHF.L.U32 R7, R223.reuse, 0x4, RZ ;  /* 0x00000004df077819 */ /* 0x040fe200000006ff */
[----:B------:R-:W2:Y:S01]  /*0080*/  S2R R248, SR_CTAID.Y ;  /* 0x0000000000f87919 */ /* 0x000ea20000002600 */
[----:B0-----:R-:W-:Y:S01]  /*0090*/  LOP3.LUT R250, R246, 0x7f, RZ, 0xc0, !PT ;  /* 0x0000007ff6fa7812 */ /* 0x001fe200078ec0ff */
[C---:B------:R-:W-:Y:S01]  /*00a0*/  IMAD R23, R223.reuse, 0x48, RZ ;  /* 0x00000048df177824 */ /* 0x040fe200078e02ff */
[----:B------:R-:W-:-:S02]  /*00b0*/  SHF.L.U32 R13, R223, 0x6, RZ ;  /* 0x00000006df0d7819 */ /* 0x000fc400000006ff */
[----:B-1----:R-:W-:Y:S01]  /*00c0*/  LEA R2, R0, R250, 0x7 ;  /* 0x000000fa00027211 */ /* 0x002fe200078e38ff */
[C---:B------:R-:W-:Y:S01]  /*00d0*/  IMAD R15, R223.reuse, 0x12, RZ ;  /* 0x00000012df0f7824 */ /* 0x040fe200078e02ff */
[----:B------:R-:W-:Y:S01]  /*00e0*/  SHF.L.U32 R11, R223, 0x5, RZ ;  /* 0x00000005df0b7819 */ /* 0x000fe200000006ff */
[----:B--2---:R-:W-:Y:S02]  /*00f0*/  IMAD R0, R248, c[0x0][0x190], RZ ;  /* 0x00006400f8007a24 */ /* 0x004fe400078e02ff */
[----:B------:R-:W-:-:S03]  /*0100*/  IMAD R2, R2, c[0x0][0x194], RZ ;  /* 0x0000650002027a24 */ /* 0x000fc600078e02ff */
[C---:B------:R-:W-:Y:S01]  /*0110*/  SHF.L.U32 R8, R0.reuse, 0x1, RZ ;  /* 0x0000000100087819 */ /* 0x040fe200000006ff */
[----:B------:R-:W-:Y:S01]  /*0120*/  IMAD.HI R0, R0, 0x2, RZ ;  /* 0x0000000200007827 */ /* 0x000fe200078e02ff */
[----:B------:R-:W-:-:S03]  /*0130*/  SHF.L.U32 R9, R2, 0x1, RZ ;  /* 0x0000000102097819 */ /* 0x000fc600000006ff */
[----:B------:R-:W-:Y:S01]  /*0140*/  IMAD.HI R3, R2, 0x2, RZ ;  /* 0x0000000202037827 */ /* 0x000fe200078e02ff */
[----:B------:R-:W-:-:S04]  /*0150*/  IADD3 R8, P0, P1, R9, c[0x0][0x160], R8 ;  /* 0x0000580009087a10 */ /* 0x000fc8000791e008 */
[----:B------:R-:W-:Y:S02]  /*0160*/  IADD3.X R9, R3, c[0x0][0x164], R0, P0, P1 ;  /* 0x0000590003097a10 */ /* 0x000fe400007e2400 */
[CC--:B------:R-:W-:Y:S02]  /*0170*/  LEA R2, P0, R223.reuse, R8.reuse, 0x4 ;  /* 0x00000008df027211 */ /* 0x0c0fe400078020ff */
[-C--:B------:R-:W-:Y:S02]  /*0180*/  LEA R240, P1, R223, R8.reuse, 0x5 ;  /* 0x00000008dff07211 */ /* 0x080fe400078228ff */
[-C--:B------:R-:W-:Y:S02]  /*0190*/  LEA.HI.X.SX32 R3, R5, R9.reuse, 0x1, P0 ;  /* 0x0000000905037211 */ /* 0x080fe400000f0eff */
[C---:B------:R-:W-:Y:S01]  /*01a0*/  LEA R242, P2, R223.reuse, R8, 0x7 ;  /* 0x00000008dff27211 */ /* 0x040fe200078438ff */
[----:B------:R-:W-:Y:S01]  /*01b0*/  IMAD R17, R223, 0x24, RZ ;  /* 0x00000024df117824 */ /* 0x000fe200078e02ff */
[----:B------:R-:W-:-:S02]  /*01c0*/  LEA.HI.X.SX32 R241, R7, R9, 0x1, P1 ;  /* 0x0000000907f17211 */ /* 0x000fc400008f0eff */
[-C--:B------:R-:W-:Y:S01]  /*01d0*/  LEA R10, P0, R223, R8.reuse, 0x6 ;  /* 0x00000008df0a7211 */ /* 0x080fe200078030ff */
[----:B------:R0:W2:Y:S01]  /*01e0*/  LDG.E.U16 R7, [R2.64] ;  /* 0x0000000402077981 */ /* 0x0000a2000c1e1500 */
[-C--:B------:R-:W-:Y:S02]  /*01f0*/  LEA.HI.X.SX32 R243, R13, R9.reuse, 0x1, P2 ;  /* 0x000000090df37211 */ /* 0x080fe400010f0eff */
[----:B------:R-:W-:Y:S01]  /*0200*/  LEA.HI.X.SX32 R11, R11, R9, 0x1, P0 ;  /* 0x000000090b0b7211 */ /* 0x000fe200000f0eff */
[C---:B------:R-:W-:Y:S01]  /*0210*/  IMAD R19, R223.reuse, 0x14, RZ ;  /* 0x00000014df137824 */ /* 0x040fe200078e02ff */
[----:B------:R-:W-:Y:S01]  /*0220*/  LEA R5, R223, R223, 0x3 ;  /* 0x000000dfdf057211 */ /* 0x000fe200078e18ff */
[----:B------:R1:W3:Y:S01]  /*0230*/  LDG.E.U16 R240, [R240.64] ;  /* 0x00000004f0f07981 */ /* 0x0002e2000c1e1500 */
[-C--:B------:R-:W-:Y:S02]  /*0240*/  IADD3 R12, P0, R15, R8.reuse, RZ ;  /* 0x000000080f0c7210 */ /* 0x080fe40007f1e0ff */
[-C--:B------:R-:W-:Y:S01]  /*0250*/  IADD3 R4, P1, R17, R8.reuse, RZ ;  /* 0x0000000811047210 */ /* 0x080fe20007f3e0ff */
[----:B------:R-:W-:Y:S01]  /*0260*/  IMAD R21, R223, 0x28, RZ ;  /* 0x00000028df157824 */ /* 0x000fe200078e02ff */
[-C--:B0-----:R-:W-:Y:S01]  /*0270*/  IADD3 R2, P2, R23, R8.reuse, RZ ;  /* 0x0000000817027210 */ /* 0x081fe20007f5e0ff */
[----:B------:R0:W4:Y:S03]  /*0280*/  LDG.E.U16 R242, [R242.64] ;  /* 0x00000004f2f27981 */ /* 0x000126000c1e1500 */
[-C--:B------:R-:W-:Y:S01]  /*0290*/  LEA.HI.X.SX32 R3, R17, R9.reuse, 0x1, P2 ;  /* 0x0000000911037211 */ /* 0x080fe200010f0eff */
[----:B------:R-:W-:Y:S01]  /*02a0*/  IMAD R17, R223, 0x90, RZ ;  /* 0x00000090df117824 */ /* 0x000fe200078e02ff */
[-C--:B------:R-:W-:Y:S01]  /*02b0*/  LEA.HI.X.SX32 R13, R5, R9.reuse, 0x1, P0 ;  /* 0x00000009050d7211 */ /* 0x080fe200000f0eff */
[----:B-1----:R1:W5:Y:S01]  /*02c0*/  LDG.E.U16 R241, [R10.64] ;  /* 0x000000040af17981 */ /* 0x002362000c1e1500 */
[-C--:B------:R-:W-:Y:S01]  /*02d0*/  LEA.HI.X.SX32 R5, R15, R9.reuse, 0x1, P1 ;  /* 0x000000090f057211 */ /* 0x080fe200008f0eff */
[----:B------:R-:W-:Y:S01]  /*02e0*/  IMAD R15, R223, 0xa, RZ ;  /* 0x0000000adf0f7824 */ /* 0x000fe200078e02ff */
[-C--:B------:R-:W-:Y:S01]  /*02f0*/  IADD3 R16, P1, R17, R8.reuse, RZ ;  /* 0x0000000811107210 */ /* 0x080fe20007f3e0ff */
[----:B------:R0:W2:Y:S03]  /*0300*/  LDG.E.U16 R6, [R12.64] ;  /* 0x000000040c067981 */ /* 0x0000a6000c1e1500 */
[----:B------:R-:W-:Y:S01]  /*0310*/  LEA.HI.X.SX32 R17, R23, R9, 0x1, P1 ;  /* 0x0000000917117211 */ /* 0x000fe200008f0eff */
[----:B------:R-:W-:Y:S01]  /*0320*/  IMAD R23, R223, 0x50, RZ ;  /* 0x00000050df177824 */ /* 0x000fe200078e02ff */
[-C--:B------:R-:W-:Y:S01]  /*0330*/  IADD3 R14, P2, R21, R8.reuse, RZ ;  /* 0x00000008150e7210 */ /* 0x080fe20007f5e0ff */
[C---:B------:R-:W-:Y:S01]  /*0340*/  IMAD R31, R223.reuse, 0xa0, RZ ;  /* 0x000000a0df1f7824 */ /* 0x040fe200078e02ff */
[----:B-1----:R-:W-:Y:S01]  /*0350*/  LEA R11, R223, R223, 0x2 ;  /* 0x000000dfdf0b7211 */ /* 0x002fe200078e10ff */
[----:B0-----:R0:W2:Y:S01]  /*0360*/  LDG.E.U16 R243, [R16.64] ;  /* 0x0000000410f37981 */ /* 0x0010a2000c1e1500 */
[----:B------:R-:W-:-:S02]  /*0370*/  IADD3 R10, P0, R15, R8, RZ ;  /* 0x000000080f0a7210 */ /* 0x000fc40007f1e0ff */
[-C--:B------:R-:W-:Y:S01]  /*0380*/  IADD3 R12, P1, R19, R8.reuse, RZ ;  /* 0x00000008130c7210 */ /* 0x080fe20007f3e0ff */
[----:B------:R1:W2:Y:S01]  /*0390*/  LDG.E.U16 R4, [R4.64] ;  /* 0x0000000404047981 */ /* 0x0002a2000c1e1500 */
[-C--:B------:R-:W-:Y:S02]  /*03a0*/  LEA.HI.X.SX32 R11, R11, R9.reuse, 0x1, P0 ;  /* 0x000000090b0b7211 */ /* 0x080fe400000f0eff */
[-C--:B------:R-:W-:Y:S01]  /*03b0*/  LEA.HI.X.SX32 R13, R15, R9.reuse, 0x1, P1 ;  /* 0x000000090f0d7211 */ /* 0x080fe200008f0eff */
[----:B------:R1:W2:Y:S01]  /*03c0*/  LDG.E.U16 R2, [R2.64] ;  /* 0x0000000402027981 */ /* 0x0002a2000c1e1500 */
[----:B------:R-:W-:Y:S01]  /*03d0*/  IADD3 R244, P0, R23, R8, RZ ;  /* 0x0000000817f47210 */ /* 0x000fe20007f1e0ff */
[----:B0-----:R-:W-:Y:S01]  /*03e0*/  IMAD R16, R223, 0xb0, RZ ;  /* 0x000000b0df107824 */ /* 0x001fe200078e02ff */
[-C--:B------:R-:W-:Y:S01]  /*03f0*/  LEA.HI.X.SX32 R15, R19, R9.reuse, 0x1, P2 ;  /* 0x00000009130f7211 */ /* 0x080fe200010f0eff */
[----:B------:R0:W2:Y:S01]  /*0400*/  LDG.E.U16 R0, [R10.64] ;  /* 0x000000040a007981 */ /* 0x0000a2000c1e1500 */
[----:B------:R-:W-:Y:S01]  /*0410*/  IMAD R17, R223, 0x30, RZ ;  /* 0x00000030df117824 */ /* 0x000fe200078e02ff */
[----:B------:R-:W-:-:S02]  /*0420*/  LEA.HI.X.SX32 R245, R21, R9, 0x1, P0 ;  /* 0x0000000915f57211 */ /* 0x000fc400000f0eff */
[----:B-1----:R1:W2:Y:S01]  /*0430*/  LDG.E.U16 R5, [R12.64] ;  /* 0x000000040c057981 */ /* 0x0022a2000c1e1500 */
[C---:B------:R-:W-:Y:S02]  /*0440*/  IMAD R112, R223.reuse, 0x58, RZ ;  /* 0x00000058df707824 */ /* 0x040fe400078e02ff */
[C---:B------:R-:W-:Y:S01]  /*0450*/  IMAD R21, R223.reuse, 0x60, RZ ;  /* 0x00000060df157824 */ /* 0x040fe200078e02ff */
[----:B------:R1:W2:Y:S01]  /*0460*/  LDG.E.U16 R3, [R14.64] ;  /* 0x000000040e037981 */ /* 0x0002a2000c1e1500 */
[----:B0-----:R-:W-:Y:S01]  /*0470*/  IMAD R11, R223, 0xc0, RZ ;  /* 0x000000c0df0b7824 */ /* 0x001fe200078e02ff */
[-C--:B------:R-:W-:Y:S01]  /*0480*/  IADD3 R10, P6, R31, R8.reuse, RZ ;  /* 0x000000081f0a7210 */ /* 0x080fe20007fde0ff */
[----:B------:R-:W-:Y:S01]  /*0490*/  IMAD R110, R223, 0x18, RZ ;  /* 0x00000018df6e7824 */ /* 0x000fe200078e02ff */
[-C--:B------:R-:W-:Y:S01]  /*04a0*/  IADD3 R22, P4, R17, R8.reuse, RZ ;  /* 0x0000000811167210 */ /* 0x080fe20007f9e0ff */
[C---:B-1----:R-:W-:Y:S01]  /*04b0*/  IMAD R13, R223.reuse, 0xd0, RZ ;  /* 0x000000d0df0d7824 */ /* 0x042fe200078e02ff */
[----:B------:R-:W-:Y:S01]  /*04c0*/  IADD3 R12, P0, R16, R8, RZ ;  /* 0x00000008100c7210 */ /* 0x000fe20007f1e0ff */
[----:B------:R-:W-:-:S02]  /*04d0*/  IMAD R45, R223, 0x70, RZ ;  /* 0x00000070df2d7824 */ /* 0x000fc400078e02ff */
[C---:B------:R-:W-:Y:S02]  /*04e0*/  IMAD R25, R223.reuse, 0x92, RZ ;  /* 0x00000092df197824 */ /* 0x040fe400078e02ff */
[C---:B------:R-:W-:Y:S02]  /*04f0*/  IMAD R33, R223.reuse, 0xa2, RZ ;  /* 0x000000a2df217824 */ /* 0x040fe400078e02ff */
[C---:B------:R-:W-:Y:S01]  /*0500*/  IMAD R40, R223.reuse, 0xd2, RZ ;  /* 0x000000d2df287824 */ /* 0x040fe200078e02ff */
[C---:B------:R-:W-:Y:S01]  /*0510*/  LEA R27, R223.reuse, R223, 0x6 ;  /* 0x000000dfdf1b7211 */ /* 0x040fe200078e30ff */
[----:B------:R-:W-:Y:S01]  /*0520*/  IMAD R15, R223, 0x82, RZ ;  /* 0x00000082df0f7824 */ /* 0x000fe200078e02ff */
[-C--:B------:R-:W-:Y:S01]  /*0530*/  IADD3 R14, P1, R11, R8.reuse, RZ ;  /* 0x000000080b0e7210 */ /* 0x080fe20007f3e0ff */
[----:B------:R-:W-:Y:S01]  /*0540*/  IMAD R18, R223, 0xe0, RZ ;  /* 0x000000e0df127824 */ /* 0x000fe200078e02ff */
[-C--:B------:R-:W-:Y:S01]  /*0550*/  IADD3 R16, P3, R13, R8.reuse, RZ ;  /* 0x000000080d107210 */ /* 0x080fe20007f7e0ff */
[----:B------:R-:W-:Y:S01]  /*0560*/  IMAD R41, R223, 0x68, RZ ;  /* 0x00000068df297824 */ /* 0x000fe200078e02ff */
[-C--:B------:R-:W-:Y:S01]  /*0570*/  LEA.HI.X.SX32 R11, R23, R9.reuse, 0x1, P6 ;  /* 0x00000009170b7211 */ /* 0x080fe200030f0eff */
[----:B------:R-:W-:Y:S01]  /*0580*/  IMAD R20, R223, 0xf0, RZ ;  /* 0x000000f0df147824 */ /* 0x000fe200078e02ff */
[-C--:B------:R-:W-:Y:S01]  /*0590*/  IADD3 R24, P6, R21, R8.reuse, RZ ;  /* 0x0000000815187210 */ /* 0x080fe20007fde0ff */
[C---:B------:R-:W-:Y:S01]  /*05a0*/  IMAD R19, R223.reuse, 0x38, RZ ;  /* 0x00000038df137824 */ /* 0x040fe200078e02ff */
[-C--:B------:R-:W-:Y:S01]  /*05b0*/  LEA.HI.X.SX32 R13, R112, R9.reuse, 0x1, P0 ;  /* 0x00000009700d7211 */ /* 0x080fe200000f0eff */
[----:B------:R-:W-:Y:S01]  /*05c0*/  IMAD R114, R223, 0x78, RZ ;  /* 0x00000078df727824 */ /* 0x000fe200078e02ff */
[-C--:B------:R-:W-:Y:S01]  /*05d0*/  IADD3 R26, P0, R15, R8.reuse, RZ ;  /* 0x000000080f1a7210 */ /* 0x080fe20007f1e0ff */
[C---:B------:R-:W-:Y:S01]  /*05e0*/  IMAD R42, R223.reuse, 0xe2, RZ ;  /* 0x000000e2df2a7824 */ /* 0x040fe200078e02ff */
[-C--:B------:R-:W-:Y:S01]  /*05f0*/  LEA.HI.X.SX32 R23, R110, R9.reuse, 0x1, P4 ;  /* 0x000000096e177211 */ /* 0x080fe200020f0eff */
[----:B------:R-:W-:Y:S01]  /*0600*/  IMAD R29, R223, 0x49, RZ ;  /* 0x00000049df1d7824 */ /* 0x000fe200078e02ff */
[-C--:B------:R-:W-:Y:S01]  /*0610*/  LEA.HI.X.SX32 R15, R21, R9.reuse, 0x1, P1 ;  /* 0x00000009150f7211 */ /* 0x080fe200008f0eff */
[----:B------:R-:W-:Y:S01]  /*0620*/  IMAD R44, R223, 0xf2, RZ ;  /* 0x000000f2df2c7824 */ /* 0x000fe200078e02ff */
[-C--:B------:R-:W-:Y:S01]  /*0630*/  IADD3 R28, P4, R25, R8.reuse, RZ ;  /* 0x00000008191c7210 */ /* 0x080fe20007f9e0ff */
[----:B------:R-:W-:Y:S01]  /*0640*/  IMAD R43, R223, 0x69, RZ ;  /* 0x00000069df2b7824 */ /* 0x000fe200078e02ff */
[-C--:B------:R-:W-:Y:S01]  /*0650*/  IADD3 R32, P1, R45, R8.reuse, RZ ;  /* 0x000000082d207210 */ /* 0x080fe20007f3e0ff */
[C---:B------:R-:W-:Y:S01]  /*0660*/  IMAD R67, R223.reuse, 0x71, RZ ;  /* 0x00000071df437824 */ /* 0x040fe200078e02ff */
[-C--:B------:R-:W-:Y:S01]  /*0670*/  IADD3 R18, P2, R18, R8.reuse, RZ ;  /* 0x0000000812127210 */ /* 0x080fe20007f5e0ff */
[----:B------:R-:W-:Y:S01]  /*0680*/  IMAD R69, R223, 0x79, RZ ;  /* 0x00000079df457824 */ /* 0x000fe200078e02ff */
[-C--:B------:R-:W-:Y:S01]  /*0690*/  LEA.HI.X.SX32 R25, R17, R9.reuse, 0x1, P6 ;  /* 0x0000000911197211 */ /* 0x080fe200030f0eff */
[C---:B------:R-:W-:Y:S01]  /*06a0*/  IMAD R99, R223.reuse, 0x32, RZ ;  /* 0x00000032df637824 */ /* 0x040fe200078e02ff */
[-C--:B------:R-:W-:Y:S01]  /*06b0*/  IADD3 R20, P5, R20, R8.reuse, RZ ;  /* 0x0000000814147210 */ /* 0x080fe20007fbe0ff */
[----:B------:R-:W-:Y:S01]  /*06c0*/  IMAD R49, R223, 0x42, RZ ;  /* 0x00000042df317824 */ /* 0x000fe200078e02ff */
[-C--:B------:R-:W-:Y:S01]  /*06d0*/  LEA.HI.X.SX32 R17, R41, R9.reuse, 0x1, P3 ;  /* 0x0000000929117211 */ /* 0x080fe200018f0eff */
[----:B------:R-:W-:Y:S01]  /*06e0*/  IMAD R57, R223, 0x19, RZ ;  /* 0x00000019df397824 */ /* 0x000fe200078e02ff */
[-C--:B------:R-:W-:Y:S01]  /*06f0*/  IADD3 R34, P3, R33, R8.reuse, RZ ;  /* 0x0000000821227210 */ /* 0x080fe20007f7e0ff */
[----:B------:R-:W-:Y:S01]  /*0700*/  IMAD R77, R223, 0x62, RZ ;  /* 0x00000062df4d7824 */ /* 0x000fe200078e02ff */
[----:B------:R-:W-:Y:S01]  /*0710*/  IADD3 R30, P6, R19, R8, RZ ;  /* 0x00000008131e7210 */ /* 0x000fe20007fde0ff */
[----:B------:R-:W-:Y:S01]  /*0720*/  IMAD R81, R223, 0x72, RZ ;  /* 0x00000072df517824 */ /* 0x000fe200078e02ff */
[----:B------:R-:W-:-:S02]  /*0730*/  LEA.HI.X.SX32 R33, R19, R9, 0x1, P1 ;  /* 0x0000000913217211 */ /* 0x000fc400008f0eff */
[C---:B------:R-:W-:Y:S01]  /*0740*/  LEA R59, R223.reuse, R223, 0x5 ;  /* 0x000000dfdf3b7211 */ /* 0x040fe200078e28ff */
[----:B------:R-:W-:Y:S01]  /*0750*/  IMAD R93, R223, 0x22, RZ ;  /* 0x00000022df5d7824 */ /* 0x000fe200078e02ff */
[-C--:B------:R-:W-:Y:S01]  /*0760*/  LEA.HI.X.SX32 R19, R45, R9.reuse, 0x1, P2 ;  /* 0x000000092d137211 */ /* 0x080fe200010f0eff */
[C---:B------:R-:W-:Y:S01]  /*0770*/  IMAD R63, R223.reuse, 0x31, RZ ;  /* 0x00000031df3f7824 */ /* 0x040fe200078e02ff */
[-C--:B------:R-:W-:Y:S01]  /*0780*/  IADD3 R40, P2, R40, R8.reuse, RZ ;  /* 0x0000000828287210 */ /* 0x080fe20007f5e0ff */
[C---:B------:R-:W-:Y:S01]  /*0790*/  IMAD R65, R223.reuse, 0x39, RZ ;  /* 0x00000039df417824 */ /* 0x040fe200078e02ff */
[-C--:B------:R-:W-:Y:S01]  /*07a0*/  LEA.HI.X.SX32 R21, R114, R9.reuse, 0x1, P5 ;  /* 0x0000000972157211 */ /* 0x080fe200028f0eff */
[C---:B------:R-:W-:Y:S01]  /*07b0*/  IMAD R71, R223.reuse, 0x1a, RZ ;  /* 0x0000001adf477824 */ /* 0x040fe200078e02ff */
[-C--:B------:R-:W-:Y:S01]  /*07c0*/  IADD3 R42, P5, R42, R8.reuse, RZ ;  /* 0x000000082a2a7210 */ /* 0x080fe20007fbe0ff */
[----:B------:R-:W-:Y:S01]  /*07d0*/  IMAD R78, R223, 0x34, RZ ;  /* 0x00000034df4e7824 */ /* 0x000fe200078e02ff */
[-C--:B------:R-:W-:Y:S01]  /*07e0*/  LEA.HI.X.SX32 R27, R27, R9.reuse, 0x1, P0 ;  /* 0x000000091b1b7211 */ /* 0x080fe200000f0eff */
[C---:B------:R-:W-:Y:S01]  /*07f0*/  IMAD R53, R223.reuse, 0x52, RZ ;  /* 0x00000052df357824 */ /* 0x040fe200078e02ff */
[----:B------:R-:W-:Y:S01]  /*0800*/  IADD3 R44, P0, R44, R8, RZ ;  /* 0x000000082c2c7210 */ /* 0x000fe20007f1e0ff */
[----:B------:R-:W-:Y:S01]  /*0810*/  IMAD R47, R223, 0xd, RZ ;  /* 0x0000000ddf2f7824 */ /* 0x000fe200078e02ff */
[----:B------:R-:W-:-:S02]  /*0820*/  LEA.HI.X.SX32 R29, R29, R9, 0x1, P4 ;  /* 0x000000091d1d7211 */ /* 0x000fc400020f0eff */
[C---:B------:R-:W-:Y:S01]  /*0830*/  LEA R55, R223.reuse, R223, 0x4 ;  /* 0x000000dfdf377211 */ /* 0x040fe200078e20ff */
[----:B------:R-:W-:Y:S01]  /*0840*/  IMAD R76, R223, 0xc4, RZ ;  /* 0x000000c4df4c7824 */ /* 0x000fe200078e02ff */
[-C--:B------:R-:W-:Y:S01]  /*0850*/  IADD3 R46, P4, R41, R8.reuse, RZ ;  /* 0x00000008292e7210 */ /* 0x080fe20007f9e0ff */
[----:B------:R-:W-:Y:S01]  /*0860*/  IMAD R61, R223, 0x29, RZ ;  /* 0x00000029df3d7824 */ /* 0x000fe200078e02ff */
[-C--:B------:R-:W-:Y:S01]  /*0870*/  LEA.HI.X.SX32 R41, R43, R9.reuse, 0x1, P2 ;  /* 0x000000092b297211 */ /* 0x080fe200010f0eff */
[----:B------:R-:W-:Y:S01]  /*0880*/  IMAD R80, R223, 0xd4, RZ ;  /* 0x000000d4df507824 */ /* 0x000fe200078e02ff */
[-C--:B------:R-:W-:Y:S01]  /*0890*/  LEA.HI.X.SX32 R43, R67, R9.reuse, 0x1, P5 ;  /* 0x00000009432b7211 */ /* 0x080fe200028f0eff */
[----:B------:R-:W-:Y:S01]  /*08a0*/  IMAD R143, R223, 0x1c, RZ ;  /* 0x0000001cdf8f7824 */ /* 0x000fe200078e02ff */
[----:B------:R-:W-:Y:S01]  /*08b0*/  IADD3 R56, P5, R99, R8, RZ ;  /* 0x0000000863387210 */ /* 0x000fe20007fbe0ff */
[----:B------:R-:W-:Y:S01]  /*08c0*/  IMAD R82, R223, 0xe4, RZ ;  /* 0x000000e4df527824 */ /* 0x000fe200078e02ff */
[----:B------:R-:W-:-:S02]  /*08d0*/  LEA.HI.X.SX32 R45, R69, R9, 0x1, P0 ;  /* 0x00000009452d7211 */ /* 0x000fc400000f0eff */
[C---:B------:R-:W-:Y:S01]  /*08e0*/  SHF.L.U32 R75, R223.reuse, 0x1, RZ ;  /* 0x00000001df4b7819 */ /* 0x040fe200000006ff */
[----:B------:R-:W-:Y:S01]  /*08f0*/  IMAD R36, R223, 0xb2, RZ ;  /* 0x000000b2df247824 */ /* 0x000fe200078e02ff */
[-C--:B------:R-:W-:Y:S01]  /*0900*/  IADD3 R58, P0, R49, R8.reuse, RZ ;  /* 0x00000008313a7210 */ /* 0x080fe20007f1e0ff */
[----:B------:R-:W-:Y:S01]  /*0910*/  IMAD R79, R223, 0xb6, RZ ;  /* 0x000000b6df4f7824 */ /* 0x000fe200078e02ff */
[-C--:B------:R-:W-:Y:S01]  /*0920*/  LEA.HI.X.SX32 R57, R57, R9.reuse, 0x1, P5 ;  /* 0x0000000939397211 */ /* 0x080fe200028f0eff */
[----:B------:R-:W-:Y:S01]  /*0930*/  IMAD R155, R223, 0x6a, RZ ;  /* 0x0000006adf9b7824 */ /* 0x000fe200078e02ff */
[-C--:B------:R-:W-:Y:S01]  /*0940*/  IADD3 R62, P5, R77, R8.reuse, RZ ;  /* 0x000000084d3e7210 */ /* 0x080fe20007fbe0ff */
[----:B------:R-:W-:Y:S01]  /*0950*/  IMAD R35, R223, 0x51, RZ ;  /* 0x00000051df237824 */ /* 0x000fe200078e02ff */
[-C--:B------:R-:W-:Y:S01]  /*0960*/  LEA.HI.X.SX32 R59, R59, R9.reuse, 0x1, P0 ;  /* 0x000000093b3b7211 */ /* 0x080fe200000f0eff */
        /* <DEDUP_REMOVED lines=19> */
[CC--:B------:R-:W-:Y:S01]  /*0aa0*/  LEA R74, P5, R223.reuse, R8.reuse, 0x2 ;  /* 0x00000008df4a7211 */ /* 0x0c0fe200078a10ff */
[----:B------:R-:W-:Y:S01]  /*0ab0*/  IMAD R84, R223, 0x86, RZ ;  /* 0x00000086df547824 */ /* 0x000fe200078e02ff */
[-C--:B------:R-:W-:Y:S01]  /*0ac0*/  LEA.HI.X.SX32 R71, R71, R9.reuse, 0x1, P0 ;  /* 0x0000000947477211 */ /* 0x080fe200000f0eff */
[C---:B------:R-:W-:Y:S01]  /*0ad0*/  IMAD R101, R223.reuse, 0xd6, RZ ;  /* 0x000000d6df657824 */ /* 0x040fe200078e02ff */
[-C--:B------:R-:W-:Y:S01]  /*0ae0*/  IADD3 R76, P0, R76, R8.reuse, RZ ;  /* 0x000000084c4c7210 */ /* 0x080fe20007f1e0ff */
[----:B------:R-:W-:Y:S01]  /*0af0*/  IMAD R160, R223, 0x3a, RZ ;  /* 0x0000003adfa07824 */ /* 0x000fe200078e02ff */
[-C--:B------:R-:W-:Y:S01]  /*0b00*/  LEA.HI.X.SX32 R61, R61, R9.reuse, 0x1, P2 ;  /* 0x000000093d3d7211 */ /* 0x080fe200010f0eff */
[C---:B------:R-:W-:Y:S01]  /*0b10*/  IMAD R85, R223.reuse, 0x43, RZ ;  /* 0x00000043df557824 */ /* 0x040fe200078e02ff */
[-C--:B------:R-:W-:Y:S01]  /*0b20*/  LEA.HI.X.SX32 R47, R78, R9.reuse, 0x1, P4 ;  /* 0x000000094e2f7211 */ /* 0x080fe200020f0eff */
[----:B------:R-:W-:Y:S01]  /*0b30*/  IMAD R106, R223, 0xe6, RZ ;  /* 0x000000e6df6a7824 */ /* 0x000fe200078e02ff */
[-C--:B------:R-:W-:Y:S01]  /*0b40*/  IADD3 R66, P2, R75, R8.reuse, RZ ;  /* 0x000000084b427210 */ /* 0x080fe20007f5e0ff */
[C---:B------:R-:W-:Y:S01]  /*0b50*/  IMAD R108, R223.reuse, 0xf6, RZ ;  /* 0x000000f6df6c7824 */ /* 0x040fe200078e02ff */
[-C--:B------:R-:W-:Y:S01]  /*0b60*/  IADD3 R78, P4, R80, R8.reuse, RZ ;  /* 0x00000008504e7210 */ /* 0x080fe20007f9e0ff */
[----:B------:R-:W-:Y:S01]  /*0b70*/  IMAD R107, R223, 0x73, RZ ;  /* 0x00000073df6b7824 */ /* 0x000fe200078e02ff */
[-C--:B------:R-:W-:Y:S01]  /*0b80*/  LEA.HI.X.SX32 R75, R75, R9.reuse, 0x1, P5 ;  /* 0x000000094b4b7211 */ /* 0x080fe200028f0eff */
[----:B------:R-:W-:Y:S01]  /*0b90*/  IMAD R109, R223, 0x7b, RZ ;  /* 0x0000007bdf6d7824 */ /* 0x000fe200078e02ff */
[-C--:B------:R-:W-:Y:S01]  /*0ba0*/  LEA.HI.X.SX32 R31, R143, R9.reuse, 0x1, P6 ;  /* 0x000000098f1f7211 */ /* 0x080fe200030f0eff */
[C---:B------:R-:W-:Y:S01]  /*0bb0*/  IMAD R139, R223.reuse, 0x16, RZ ;  /* 0x00000016df8b7824 */ /* 0x040fe200078e02ff */
[-C--:B------:R-:W-:Y:S01]  /*0bc0*/  IADD3 R80, P5, R82, R8.reuse, RZ ;  /* 0x0000000852507210 */ /* 0x080fe20007fbe0ff */
[----:B------:R-:W-:Y:S01]  /*0bd0*/  IMAD R38, R223, 0xc2, RZ ;  /* 0x000000c2df267824 */ /* 0x000fe200078e02ff */
[-C--:B------:R-:W-:Y:S01]  /*0be0*/  LEA.HI.X.SX32 R77, R77, R9.reuse, 0x1, P0 ;  /* 0x000000094d4d7211 */ /* 0x080fe200000f0eff */
[C---:B------:R-:W-:Y:S01]  /*0bf0*/  IMAD R149, R223.reuse, 0x26, RZ ;  /* 0x00000026df957824 */ /* 0x040fe200078e02ff */
[-C--:B------:R-:W-:Y:S01]  /*0c00*/  IADD3 R36, P6, R36, R8.reuse, RZ ;  /* 0x0000000824247210 */ /* 0x080fe20007fde0ff */
[----:B------:R-:W-:Y:S01]  /*0c10*/  IMAD R121, R223, 0xb, RZ ;  /* 0x0000000bdf797824 */ /* 0x000fe200078e02ff */
[-C--:B------:R-:W-:Y:S01]  /*0c20*/  IADD3 R90, P0, R79, R8.reuse, RZ ;  /* 0x000000084f5a7210 */ /* 0x080fe20007f1e0ff */
[----:B------:R-:W-:Y:S01]  /*0c30*/  IMAD R39, R223, 0x61, RZ ;  /* 0x00000061df277824 */ /* 0x000fe200078e02ff */
[-C--:B------:R-:W-:Y:S01]  /*0c40*/  LEA.HI.X.SX32 R79, R155, R9.reuse, 0x1, P4 ;  /* 0x000000099b4f7211 */ /* 0x080fe200020f0eff */
[----:B------:R-:W-:Y:S01]  /*0c50*/  IMAD R123, R223, 0x13, RZ ;  /* 0x00000013df7b7824 */ /* 0x000fe200078e02ff */
        /* <DEDUP_REMOVED lines=32> */
[-C--:B------:R-:W-:Y:S01]  /*0e60*/  IADD3 R104, P4, R101, R8.reuse, RZ ;  /* 0x0000000865687210 */ /* 0x080fe20007f9e0ff */
[C---:B------:R-:W-:Y:S01]  /*0e70*/  IMAD R159, R223.reuse, 0x36, RZ ;  /* 0x00000036df9f7824 */ /* 0x040fe200078e02ff */
[-C--:B------:R-:W-:Y:S01]  /*0e80*/  LEA.HI.X.SX32 R101, R160, R9.reuse, 0x1, P5 ;  /* 0x00000009a0657211 */ /* 0x080fe200028f0eff */
[C---:B------:R-:W-:Y:S01]  /*0e90*/  IMAD R113, R223.reuse, 0x2c, RZ ;  /* 0x0000002cdf717824 */ /* 0x040fe200078e02ff */
[----:B------:R-:W-:Y:S01]  /*0ea0*/  IADD3 R106, P5, R106, R8, RZ ;  /* 0x000000086a6a7210 */ /* 0x000fe20007fbe0ff */
[----:B------:R-:W-:Y:S01]  /*0eb0*/  IMAD R140, R223, 0xa8, RZ ;  /* 0x000000a8df8c7824 */ /* 0x000fe200078e02ff */
[----:B------:R-:W-:-:S02]  /*0ec0*/  LEA.HI.X.SX32 R85, R85, R9, 0x1, P6 ;  /* 0x0000000955557211 */ /* 0x000fc400030f0eff */
[C---:B------:R-:W-:Y:S01]  /*0ed0*/  LEA R119, R223.reuse, R223, 0x1 ;  /* 0x000000dfdf777211 */ /* 0x040fe200078e08ff */
        /* <DEDUP_REMOVED lines=24> */
[C---:B------:R-:W-:Y:S01]  /*1060*/  IMAD R137, R223.reuse, 0x4c, RZ ;  /* 0x0000004cdf897824 */ /* 0x040fe200078e02ff */
[CC--:B------:R-:W-:Y:S01]  /*1070*/  LEA.HI.X.SX32 R67, R223.reuse, R9.reuse, 0x1, P2 ;  /* 0x00000009df437211 */ /* 0x0c0fe200010f0eff */
[C---:B------:R-:W-:Y:S01]  /*1080*/  IMAD R136, R223.reuse, 0x98, RZ ;  /* 0x00000098df887824 */ /* 0x040fe200078e02ff */
[-C--:B------:R-:W-:Y:S01]  /*1090*/  IADD3 R72, P2, R72, R8.reuse, RZ ;  /* 0x0000000848487210 */ /* 0x080fe20007f5e0ff */
[----:B------:R-:W-:Y:S01]  /*10a0*/  IMAD R150, R223, 0xd8, RZ ;  /* 0x000000d8df967824 */ /* 0x000fe200078e02ff */
[-C--:B------:R-:W-:Y:S01]  /*10b0*/  LEA.HI.X.SX32 R105, R105, R9.reuse, 0x1, P4 ;  /* 0x0000000969697211 */ /* 0x080fe200020f0eff */
        /* <DEDUP_REMOVED lines=45> */
[-C--:B------:R-:W-:Y:S01]  /*1390*/  LEA.HI.X.SX32 R139, R139, R9.reuse, 0x1, P5 ;  /* 0x000000098b8b7211 */ /* 0x080fe200028f0eff */
[C---:B------:R-:W-:Y:S01]  /*13a0*/  IMAD R185, R223.reuse, 0x2e, RZ ;  /* 0x0000002edfb97824 */ /* 0x040fe200078e02ff */
[C---:B------:R-:W-:Y:S01]  /*13b0*/  SHF.L.U32 R145, R223.reuse, 0x2, RZ ;  /* 0x00000002df917819 */ /* 0x040fe200000006ff */
[C---:B------:R-:W-:Y:S01]  /*13c0*/  IMAD R187, R223.reuse, 0x3e, RZ ;  /* 0x0000003edfbb7824 */ /* 0x040fe200078e02ff */
[-C--:B------:R-:W-:Y:S01]  /*13d0*/  IADD3 R102, P3, R102, R8.reuse, RZ ;  /* 0x0000000866667210 */ /* 0x080fe20007f7e0ff */
[C---:B------:R-:W-:Y:S01]  /*13e0*/  IMAD R213, R223.reuse, 0x27, RZ ;  /* 0x00000027dfd57824 */ /* 0x040fe200078e02ff */
[-C--:B------:R-:W-:Y:S01]  /*13f0*/  IADD3 R114, P0, R114, R8.reuse, RZ ;  /* 0x0000000872727210 */ /* 0x080fe20007f1e0ff */
[----:B------:R-:W-:Y:S01]  /*1400*/  IMAD R239, R223, 0xac, RZ ;  /* 0x000000acdfef7824 */ /* 0x000fe200078e02ff */
[-C--:B------:R-:W-:Y:S01]  /*1410*/  IADD3 R130, P4, R211, R8.reuse, RZ ;  /* 0x00000008d3827210 */ /* 0x080fe20007f9e0ff */
[C---:B------:R-:W-:Y:S01]  /*1420*/  IMAD R193, R223.reuse, 0x6d, RZ ;  /* 0x0000006ddfc17824 */ /* 0x040fe200078e02ff */
[C---:B------:R-:W-:Y:S01]  /*1430*/  LEA R144, P5, R223.reuse, R8, 0x3 ;  /* 0x00000008df907211 */ /* 0x040fe200078a18ff */
[----:B------:R-:W-:Y:S01]  /*1440*/  IMAD R209, R223, 0x5e, RZ ;  /* 0x0000005edfd17824 */ /* 0x000fe200078e02ff */
[----:B------:R-:W-:-:S02]  /*1450*/  LEA.HI.X.SX32 R141, R141, R9, 0x1, P6 ;  /* 0x000000098d8d7211 */ /* 0x000fc400030f0eff */
[C---:B------:R-:W-:Y:S01]  /*1460*/  LEA R189, R223.reuse, -R223, 0x7 ;  /* 0x800000dfdfbd7211 */ /* 0x040fe200078e38ff */
[----:B------:R-:W-:Y:S01]  /*1470*/  IMAD R174, R223, 0x8a, RZ ;  /* 0x0000008adfae7824 */ /* 0x000fe200078e02ff */
[-C--:B------:R-:W-:Y:S01]  /*1480*/  LEA.HI.X.SX32 R87, R87, R9.reuse, 0x1, P1 ;  /* 0x0000000957577211 */ /* 0x080fe200008f0eff */
[----:B------:R-:W-:Y:S01]  /*1490*/  IMAD R247, R223, 0x8c, RZ ;  /* 0x0000008cdff77824 */ /* 0x000fe200078e02ff */
[-C--:B------:R-:W-:Y:S01]  /*14a0*/  IADD3 R158, P6, R151, R8.reuse, RZ ;  /* 0x00000008979e7210 */ /* 0x080fe20007fde0ff */
[----:B------:R-:W-:Y:S01]  /*14b0*/  IMAD R235, R223, 0xcc, RZ ;  /* 0x000000ccdfeb7824 */ /* 0x000fe200078e02ff */
[-C--:B------:R-:W-:Y:S01]  /*14c0*/  IADD3 R110, P1, R110, R8.reuse, RZ ;  /* 0x000000086e6e7210 */ /* 0x080fe20007f3e0ff */
[----:B------:R0:W2:Y:S01]  /*14d0*/  LDG.E.U16 R244, [R244.64] ;  /* 0x00000004f4f47981 */ /* 0x0000a2000c1e1500 */
[-C--:B------:R-:W-:Y:S02]  /*14e0*/  LEA.HI.X.SX32 R113, R113, R9.reuse, 0x1, P2 ;  /* 0x0000000971717211 */ /* 0x080fe400010f0eff */
[-C--:B------:R-:W-:Y:S01]  /*14f0*/  IADD3 R146, P2, R115, R8.reuse, RZ ;  /* 0x0000000873927210 */ /* 0x080fe20007f5e0ff */
[----:B------:R-:W-:Y:S01]  /*1500*/  IMAD R219, R223, 0x2f, RZ ;  /* 0x0000002fdfdb7824 */ /* 0x000fe200078e02ff */
[-C--:B------:R-:W-:Y:S01]  /*1510*/  LEA.HI.X.SX32 R103, R103, R9.reuse, 0x1, P3 ;  /* 0x0000000967677211 */ /* 0x080fe200018f0eff */
[----:B------:R-:W-:Y:S01]  /*1520*/  IMAD R221, R223, 0x8e, RZ ;  /* 0x0000008edfdd7824 */ /* 0x000fe200078e02ff */
[-C--:B------:R-:W-:Y:S01]  /*1530*/  LEA.HI.X.SX32 R131, R131, R9.reuse, 0x1, P4 ;  /* 0x0000000983837211 */ /* 0x080fe200020f0eff */
[C---:B------:R-:W-:Y:S01]  /*1540*/  IMAD R175, R223.reuse, 0x45, RZ ;  /* 0x00000045dfaf7824 */ /* 0x040fe200078e02ff */
[-C--:B------:R-:W-:Y:S01]  /*1550*/  LEA.HI.X.SX32 R115, R172, R9.reuse, 0x1, P0 ;  /* 0x00000009ac737211 */ /* 0x080fe200000f0eff */
[----:B------:R-:W-:Y:S01]  /*1560*/  IMAD R195, R223, 0x17, RZ ;  /* 0x00000017dfc37824 */ /* 0x000fe200078e02ff */
[-C--:B------:R-:W-:Y:S01]  /*1570*/  LEA.HI.X.SX32 R145, R145, R9.reuse, 0x1, P5 ;  /* 0x0000000991917211 */ /* 0x080fe200028f0eff */
[C---:B------:R-:W-:Y:S01]  /*1580*/  IMAD R225, R223.reuse, 0x9e, RZ ;  /* 0x0000009edfe17824 */ /* 0x040fe200078e02ff */
[-C--:B------:R-:W-:Y:S01]  /*1590*/  IADD3 R116, P3, R116, R8.reuse, RZ ;  /* 0x0000000874747210 */ /* 0x080fe20007f7e0ff */
[C---:B------:R-:W-:Y:S01]  /*15a0*/  IMAD R190, R223.reuse, 0xca, RZ ;  /* 0x000000cadfbe7824 */ /* 0x040fe200078e02ff */
[-C--:B------:R-:W-:Y:S01]  /*15b0*/  IADD3 R136, P4, R136, R8.reuse, RZ ;  /* 0x0000000888887210 */ /* 0x080fe20007f9e0ff */
[----:B------:R-:W-:Y:S01]  /*15c0*/  IMAD R249, R223, 0xfa, RZ ;  /* 0x000000fadff97824 */ /* 0x000fe200078e02ff */
[-C--:B------:R-:W-:Y:S01]  /*15d0*/  IADD3 R148, P0, R137, R8.reuse, RZ ;  /* 0x0000000889947210 */ /* 0x080fe20007f1e0ff */
[C---:B------:R-:W-:Y:S01]  /*15e0*/  IMAD R215, R223.reuse, 0x6e, RZ ;  /* 0x0000006edfd77824 */ /* 0x040fe200078e02ff */
[----:B------:R-:W-:Y:S01]  /*15f0*/  IADD3 R150, P5, R150, R8, RZ ;  /* 0x0000000896967210 */ /* 0x000fe20007fbe0ff */
[----:B------:R-:W-:Y:S01]  /*1600*/  IMAD R231, R223, 0xec, RZ ;  /* 0x000000ecdfe77824 */ /* 0x000fe200078e02ff */
[-C--:B------:R-:W-:Y:S01]  /*1610*/  LEA.HI.X.SX32 R159, R159, R9.reuse, 0x1, P6 ;  /* 0x000000099f9f7211 */ /* 0x080fe200030f0eff */
[----:B------:R-:W-:Y:S01]  /*1620*/  IMAD R229, R223, 0xfc, RZ ;  /* 0x000000fcdfe57824 */ /* 0x000fe200078e02ff */
[----:B------:R-:W-:-:S02]  /*1630*/  LEA.HI.X.SX32 R111, R111, R9, 0x1, P1 ;  /* 0x000000096f6f7211 */ /* 0x000fc400008f0eff */
[CC--:B------:R-:W-:Y:S02]  /*1640*/  LEA R183, R223.reuse, -R223.reuse, 0x4 ;  /* 0x800000dfdfb77211 */ /* 0x0c0fe400078e20ff */
[C---:B------:R-:W-:Y:S01]  /*1650*/  LEA R169, R223.reuse, -R223, 0x3 ;  /* 0x800000dfdfa97211 */ /* 0x040fe200078e18ff */
[C---:B0-----:R-:W-:Y:S01]  /*1660*/  IMAD R245, R223.reuse, 0x9c, RZ ;  /* 0x0000009cdff57824 */ /* 0x041fe200078e02ff */
        /* <DEDUP_REMOVED lines=10> */
[----:B------:R-:W-:Y:S01]  /*1710*/  LEA.HI.X.SX32 R151, R151, R9, 0x1, P5 ;  /* 0x0000000997977211 */ /* 0x000fe200028f0eff */
[----:B------:R-:W2:Y:S01]  /*1720*/  LDG.E.U16 R10, [R10.64] ;  /* 0x000000040a0a7981 */ /* 0x000ea2000c1e1500 */
[----:B------:R-:W-:-:S02]  /*1730*/  IADD3 R152, P3, R152, R8, RZ ;  /* 0x0000000898987210 */ /* 0x000fc40007f7e0ff */
[-C--:B------:R-:W-:Y:S01]  /*1740*/  IADD3 R154, P0, R154, R8.reuse, RZ ;  /* 0x000000089a9a7210 */ /* 0x080fe20007f1e0ff */
[----:B------:R-:W2:Y:S01]  /*1750*/  LDG.E.U16 R12, [R12.64] ;  /* 0x000000040c0c7981 */ /* 0x000ea2000c1e1500 */
[-C--:B------:R-:W-:Y:S02]  /*1760*/  IADD3 R156, P4, R143, R8.reuse, RZ ;  /* 0x000000088f9c7210 */ /* 0x080fe40007f9e0ff */
[-C--:B------:R-:W-:Y:S01]  /*1770*/  IADD3 R166, P5, R155, R8.reuse, RZ ;  /* 0x000000089ba67210 */ /* 0x080fe20007fbe0ff */
[----:B------:R-:W2:Y:S01]  /*1780*/  LDG.E.U16 R22, [R22.64] ;  /* 0x0000000416167981 */ /* 0x000ea2000c1e1500 */
[-C--:B------:R-:W-:Y:S02]  /*1790*/  LEA.HI.X.SX32 R165, R165, R9.reuse, 0x1, P6 ;  /* 0x00000009a5a57211 */ /* 0x080fe400030f0eff */
[----:B------:R-:W-:Y:S01]  /*17a0*/  LEA.HI.X.SX32 R143, R184, R9, 0x1, P1 ;  /* 0x00000009b88f7211 */ /* 0x000fe200008f0eff */
[----:B------:R-:W2:Y:S01]  /*17b0*/  LDG.E.U16 R24, [R24.64] ;  /* 0x0000000418187981 */ /* 0x000ea2000c1e1500 */
[----:B------:R-:W-:-:S02]  /*17c0*/  IADD3 R180, P6, R180, R8, RZ ;  /* 0x00000008b4b47210 */ /* 0x000fc40007fde0ff */
[-C--:B------:R-:W-:Y:S01]  /*17d0*/  IADD3 R160, P1, R160, R8.reuse, RZ ;  /* 0x00000008a0a07210 */ /* 0x080fe20007f3e0ff */
[----:B------:R-:W2:Y:S01]  /*17e0*/  LDG.E.U16 R14, [R14.64] ;  /* 0x000000040e0e7981 */ /* 0x000ea2000c1e1500 */
[-C--:B------:R-:W-:Y:S02]  /*17f0*/  LEA.HI.X.SX32 R147, R147, R9.reuse, 0x1, P2 ;  /* 0x0000000993937211 */ /* 0x080fe400010f0eff */
[----:B------:R-:W-:Y:S01]  /*1800*/  IADD3 R162, P2, R162, R8, RZ ;  /* 0x00000008a2a27210 */ /* 0x000fe20007f5e0ff */
[----:B------:R-:W2:Y:S01]  /*1810*/  LDG.E.U16 R16, [R16.64] ;  /* 0x0000000410107981 */ /* 0x000ea2000c1e1500 */
[-C--:B------:R-:W-:Y:S02]  /*1820*/  LEA.HI.X.SX32 R153, R153, R9.reuse, 0x1, P3 ;  /* 0x0000000999997211 */ /* 0x080fe400018f0eff */
[-C--:B------:R-:W-:Y:S01]  /*1830*/  LEA.HI.X.SX32 R155, R186, R9.reuse, 0x1, P0 ;  /* 0x00000009ba9b7211 */ /* 0x080fe200000f0eff */
[----:B------:R-:W2:Y:S01]  /*1840*/  LDG.E.U16 R32, [R32.64] ;  /* 0x0000000420207981 */ /* 0x000ea2000c1e1500 */
[----:B------:R-:W-:-:S02]  /*1850*/  LEA.HI.X.SX32 R167, R167, R9, 0x1, P5 ;  /* 0x00000009a7a77211 */ /* 0x000fc400028f0eff */
[-C--:B------:R-:W-:Y:S01]  /*1860*/  IADD3 R168, P3, R157, R8.reuse, RZ ;  /* 0x000000089da87210 */ /* 0x080fe20007f7e0ff */
[----:B------:R-:W2:Y:S01]  /*1870*/  LDG.E.U16 R18, [R18.64] ;  /* 0x0000000412127981 */ /* 0x000ea2000c1e1500 */
[-C--:B------:R-:W-:Y:S02]  /*1880*/  IADD3 R170, P0, R170, R8.reuse, RZ ;  /* 0x00000008aaaa7210 */ /* 0x080fe40007f1e0ff */
        /* <DEDUP_REMOVED lines=9> */
[-C--:B------:R-:W-:Y:S01]  /*1920*/  IADD3 R176, P1, R176, R8.reuse, RZ ;  /* 0x00000008b0b07210 */ /* 0x080fe20007f3e0ff */
[----:B------:R-:W2:Y:S01]  /*1930*/  LDG.E.U16 R34, [R34.64] ;  /* 0x0000000422227981 */ /* 0x000ea2000c1e1500 */
[-C--:B------:R-:W-:Y:S02]  /*1940*/  LEA.HI.X.SX32 R163, R163, R9.reuse, 0x1, P2 ;  /* 0x00000009a3a37211 */ /* 0x080fe400010f0eff */
[----:B------:R-:W-:Y:S01]  /*1950*/  IADD3 R178, P2, R178, R8, RZ ;  /* 0x00000008b2b27210 */ /* 0x000fe20007f5e0ff */
[----:B------:R-:W2:Y:S01]  /*1960*/  LDG.E.U16 R36, [R36.64] ;  /* 0x0000000424247981 */ /* 0x000ea2000c1e1500 */
[----:B------:R-:W-:-:S02]  /*1970*/  LEA.HI.X.SX32 R171, R171, R9, 0x1, P0 ;  /* 0x00000009abab7211 */ /* 0x000fc400000f0eff */
[-C--:B------:R-:W-:Y:S01]  /*1980*/  LEA.HI.X.SX32 R183, R183, R9.reuse, 0x1, P5 ;  /* 0x00000009b7b77211 */ /* 0x080fe200028f0eff */
        /* <DEDUP_REMOVED lines=14> */
[C---:B------:R-:W-:Y:S01]  /*1a70*/  IADD3 R194, P2, R185.reuse, R8, RZ ;  /* 0x00000008b9c27210 */ /* 0x040fe20007f5e0ff */
[----:B------:R-:W2:Y:S01]  /*1a80*/  LDG.E.U16 R56, [R56.64] ;  /* 0x0000000438387981 */ /* 0x000ea2000c1e1500 */
[----:B------:R-:W-:-:S02]  /*1a90*/  LEA.HI.X.SX32 R185, R185, R9, 0x1, P0 ;  /* 0x00000009b9b97211 */ /* 0x000fc400000f0eff */
[----:B------:R-:W-:Y:S01]  /*1aa0*/  LEA.HI.X.SX32 R189, R189, R9, 0x1, P5 ;  /* 0x00000009bdbd7211 */ /* 0x000fe200028f0eff */
[----:B------:R-:W2:Y:S01]  /*1ab0*/  LDG.E.U16 R58, [R58.64] ;  /* 0x000000043a3a7981 */ /* 0x000ea2000c1e1500 */
[----:B------:R-:W-:Y:S02]  /*1ac0*/  LEA R199, R223, -R223, 0x5 ;  /* 0x800000dfdfc77211 */ /* 0x000fe400078e28ff */
[-C--:B------:R-:W-:Y:S01]  /*1ad0*/  IADD3 R198, P0, R187, R8.reuse, RZ ;  /* 0x00000008bbc67210 */ /* 0x080fe20007f1e0ff */
[----:B------:R-:W2:Y:S01]  /*1ae0*/  LDG.E.U16 R60, [R60.64] ;  /* 0x000000043c3c7981 */ /* 0x000ea2000c1e1500 */
[----:B------:R-:W-:Y:S02]  /*1af0*/  IADD3 R206, P5, R239, R8, RZ ;  /* 0x00000008efce7210 */ /* 0x000fe40007fbe0ff */
[-C--:B------:R-:W-:Y:S01]  /*1b00*/  LEA.HI.X.SX32 R213, R213, R9.reuse, 0x1, P6 ;  /* 0x00000009d5d57211 */ /* 0x080fe200030f0eff */
[----:B------:R-:W2:Y:S01]  /*1b10*/  LDG.E.U16 R62, [R62.64] ;  /* 0x000000043e3e7981 */ /* 0x000ea2000c1e1500 */
[----:B------:R-:W-:-:S02]  /*1b20*/  LEA.HI.X.SX32 R169, R169, R9, 0x1, P3 ;  /* 0x00000009a9a97211 */ /* 0x000fc400018f0eff */
[-C--:B------:R-:W-:Y:S01]  /*1b30*/  LEA.HI.X.SX32 R187, R187, R9.reuse, 0x1, P4 ;  /* 0x00000009bbbb7211 */ /* 0x080fe200020f0eff */
[----:B------:R-:W2:Y:S01]  /*1b40*/  LDG.E.U16 R64, [R64.64] ;  /* 0x0000000440407981 */ /* 0x000ea2000c1e1500 */
[----:B------:R-:W-:Y:S02]  /*1b50*/  LEA.HI.X.SX32 R193, R193, R9, 0x1, P1 ;  /* 0x00000009c1c17211 */ /* 0x000fe400008f0eff */
[-C--:B------:R-:W-:Y:S01]  /*1b60*/  IADD3 R218, P6, R209, R8.reuse, RZ ;  /* 0x00000008d1da7210 */ /* 0x080fe20007fde0ff */
[----:B------:R-:W2:Y:S01]  /*1b70*/  LDG.E.U16 R66, [R66.64] ;  /* 0x0000000442427981 */ /* 0x000ea2000c1e1500 */
[-C--:B------:R-:W-:Y:S02]  /*1b80*/  IADD3 R174, P3, R174, R8.reuse, RZ ;  /* 0x00000008aeae7210 */ /* 0x080fe40007f7e0ff */
[-C--:B------:R-:W-:Y:S01]  /*1b90*/  IADD3 R202, P4, R247, R8.reuse, RZ ;  /* 0x00000008f7ca7210 */ /* 0x080fe20007f9e0ff */
[----:B------:R-:W2:Y:S01]  /*1ba0*/  LDG.E.U16 R70, [R70.64] ;  /* 0x0000000446467981 */ /* 0x000ea2000c1e1500 */
[----:B------:R-:W-:-:S02]  /*1bb0*/  IADD3 R210, P1, R235, R8, RZ ;  /* 0x00000008ebd27210 */ /* 0x000fc40007f3e0ff */
[-C--:B------:R-:W-:Y:S01]  /*1bc0*/  LEA.HI.X.SX32 R199, R199, R9.reuse, 0x1, P0 ;  /* 0x00000009c7c77211 */ /* 0x080fe200000f0eff */
[----:B------:R-:W2:Y:S01]  /*1bd0*/  LDG.E.U16 R74, [R74.64] ;  /* 0x000000044a4a7981 */ /* 0x000ea2000c1e1500 */
[-C--:B------:R-:W-:Y:S02]  /*1be0*/  LEA.HI.X.SX32 R207, R207, R9.reuse, 0x1, P5 ;  /* 0x00000009cfcf7211 */ /* 0x080fe400028f0eff */
[-C--:B------:R-:W-:Y:S01]  /*1bf0*/  IADD3 R204, P0, R245, R8.reuse, RZ ;  /* 0x00000008f5cc7210 */ /* 0x080fe20007f1e0ff */
[----:B------:R-:W2:Y:S01]  /*1c00*/  LDG.E.U16 R48, [R48.64] ;  /* 0x0000000430307981 */ /* 0x000ea2000c1e1500 */
[----:B------:R-:W-:Y:S01]  /*1c10*/  IADD3 R222, P5, R221, R8, RZ ;  /* 0x00000008ddde7210 */ /* 0x000fe20007fbe0ff */
[----:B------:R-:W-:Y:S01]  /*1c20*/  IMAD R221, R223, 0x37, RZ ;  /* 0x00000037dfdd7824 */ /* 0x000fe200078e02ff */
[-C--:B------:R-:W-:Y:S01]  /*1c30*/  LEA.HI.X.SX32 R219, R219, R9.reuse, 0x1, P6 ;  /* 0x00000009dbdb7211 */ /* 0x080fe200030f0eff */
[----:B------:R-:W2:Y:S01]  /*1c40*/  LDG.E.U16 R50, [R50.64] ;  /* 0x0000000432327981 */ /* 0x000ea2000c1e1500 */
[----:B------:R-:W-:-:S02]  /*1c50*/  LEA.HI.X.SX32 R175, R175, R9, 0x1, P3 ;  /* 0x00000009afaf7211 */ /* 0x000fc400018f0eff */
[-C--:B------:R-:W-:Y:S01]  /*1c60*/  LEA.HI.X.SX32 R195, R195, R9.reuse, 0x1, P2 ;  /* 0x00000009c3c37211 */ /* 0x080fe200010f0eff */
[----:B------:R-:W-:Y:S01]  /*1c70*/  IMAD R239, R223, 0xee, RZ ;  /* 0x000000eedfef7824 */ /* 0x000fe200078e02ff */
[-C--:B------:R-:W-:Y:S01]  /*1c80*/  LEA.HI.X.SX32 R203, R203, R9.reuse, 0x1, P4 ;  /* 0x00000009cbcb7211 */ /* 0x080fe200020f0eff */
[----:B------:R-:W2:Y:S01]  /*1c90*/  LDG.E.U16 R52, [R52.64] ;  /* 0x0000000434347981 */ /* 0x000ea2000c1e1500 */
[-C--:B------:R-:W-:Y:S01]  /*1ca0*/  IADD3 R224, P6, R225, R8.reuse, RZ ;  /* 0x00000008e1e07210 */ /* 0x080fe20007fde0ff */
[----:B------:R-:W-:Y:S01]  /*1cb0*/  IMAD R225, R223, 0x7e, RZ ;  /* 0x0000007edfe17824 */ /* 0x000fe200078e02ff */
[----:B------:R-:W-:Y:S01]  /*1cc0*/  LEA.HI.X.SX32 R211, R211, R9, 0x1, P1 ;  /* 0x00000009d3d37211 */ /* 0x000fe200008f0eff */
[----:B------:R-:W2:Y:S01]  /*1cd0*/  LDG.E.U16 R72, [R72.64] ;  /* 0x0000000448487981 */ /* 0x000ea2000c1e1500 */
[-C--:B------:R-:W-:Y:S02]  /*1ce0*/  IADD3 R190, P3, R190, R8.reuse, RZ ;  /* 0x00000008bebe7210 */ /* 0x080fe40007f7e0ff */
[-C--:B------:R-:W-:Y:S01]  /*1cf0*/  IADD3 R200, P2, R249, R8.reuse, RZ ;  /* 0x00000008f9c87210 */ /* 0x080fe20007f5e0ff */
        /* <DEDUP_REMOVED lines=9> */
[----:B------:R-:W-:Y:S01]  /*1d90*/  IMAD R231, R223, 0xbe, RZ ;  /* 0x000000bedfe77824 */ /* 0x000fe200078e02ff */
[-C--:B------:R-:W-:Y:S01]  /*1da0*/  LEA.HI.X.SX32 R229, R221, R9.reuse, 0x1, P1 ;  /* 0x00000009dde57211 */ /* 0x080fe200008f0eff */
[----:B------:R-:W2:Y:S01]  /*1db0*/  LDG.E.U16 R82, [R82.64] ;  /* 0x0000000452527981 */ /* 0x000ea2000c1e1500 */
[----:B------:R-:W-:-:S02]  /*1dc0*/  LEA.HI.X.SX32 R217, R217, R9, 0x1, P4 ;  /* 0x00000009d9d97211 */ /* 0x000fc400020f0eff */
[-C--:B------:R-:W-:Y:S01]  /*1dd0*/  IADD3 R208, P3, R237, R8.reuse, RZ ;  /* 0x00000008edd07210 */ /* 0x080fe20007f7e0ff */
[----:B------:R-:W-:Y:S01]  /*1de0*/  IMAD R237, R223, 0xde, RZ ;  /* 0x000000dedfed7824 */ /* 0x000fe200078e02ff */
[-C--:B------:R-:W-:Y:S01]  /*1df0*/  IADD3 R214, P2, R233, R8.reuse, RZ ;  /* 0x00000008e9d67210 */ /* 0x080fe20007f5e0ff */
[C---:B------:R-:W-:Y:S01]  /*1e00*/  IMAD R233, R223.reuse, 0xce, RZ ;  /* 0x000000cedfe97824 */ /* 0x040fe200078e02ff */
[----:B------:R-:W-:Y:S01]  /*1e10*/  LEA R221, R223, -R223, 0x6 ;  /* 0x800000dfdfdd7211 */ /* 0x000fe200078e30ff */
        /* <DEDUP_REMOVED lines=14> */
[----:B------:R-:W-:Y:S01]  /*1f00*/  IADD3 R238, P0, R239, R8, RZ ;  /* 0x00000008efee7210 */ /* 0x000fe20007f1e0ff */
[----:B------:R-:W2:Y:S04]  /*1f10*/  LDG.E.U16 R86, [R86.64] ;  /* 0x0000000456567981 */ /* 0x000ea8000c1e1500 */
[----:B------:R-:W2:Y:S04]  /*1f20*/  LDG.E.U16 R8, [R8.64] ;  /* 0x0000000408087981 */ /* 0x000ea8000c1e1500 */
[----:B------:R-:W2:Y:S04]  /*1f30*/  LDG.E.U16 R88, [R88.64] ;  /* 0x0000000458587981 */ /* 0x000ea8000c1e1500 */
[----:B------:R-:W2:Y:S04]  /*1f40*/  LDG.E.U16 R90, [R90.64] ;  /* 0x000000045a5a7981 */ /* 0x000ea8000c1e1500 */
[----:B------:R-:W3:Y:S04]  /*1f50*/  LDG.E.U16 R102, [R102.64] ;  /* 0x0000000466667981 */ /* 0x000ee8000c1e1500 */
[----:B------:R-:W3:Y:S04]  /*1f60*/  LDG.E.U16 R104, [R104.64] ;  /* 0x0000000468687981 */ /* 0x000ee8000c1e1500 */
[----:B------:R-:W4:Y:S04]  /*1f70*/  LDG.E.U16 R106, [R106.64] ;  /* 0x000000046a6a7981 */ /* 0x000f28000c1e1500 */
        /* <DEDUP_REMOVED lines=49> */
[----:B------:R-:W4:Y:S01]  /*2290*/  LDG.E.U16 R208, [R208.64] ;  /* 0x00000004d0d07981 */ /* 0x000f22000c1e1500 */
[----:B------:R-:W-:-:S03]  /*22a0*/  IMAD R245, R223, 0x47, RZ ;  /* 0x00000047dff57824 */ /* 0x000fc600078e02ff */
        /* <DEDUP_REMOVED lines=11> */
[----:B------:R-:W-:Y:S01]  /*2360*/  IMAD R239, R223, 0x77, RZ ;  /* 0x00000077dfef7824 */ /* 0x000fe200078e02ff */
[-C--:B------:R-:W-:Y:S02]  /*2370*/  LEA.HI.X.SX32 R223, R245, R9.reuse, 0x1, P5 ;  /* 0x00000009f5df7211 */ /* 0x080fe400028f0eff */
[----:B------:R-:W4:Y:S01]  /*2380*/  LDG.E.U16 R194, [R194.64] ;  /* 0x00000004c2c27981 */ /* 0x000f22000c1e1500 */
[----:B------:R-:W-:-:S03]  /*2390*/  LEA.HI.X.SX32 R225, R225, R9, 0x1, P6 ;  /* 0x00000009e1e17211 */ /* 0x000fc600030f0eff */
        /* <DEDUP_REMOVED lines=10> */
[----:B------:R-:W4:Y:S04]  /*2440*/  LDG.E.U16 R188, [R188.64] ;  /* 0x00000004bcbc7981 */ /* 0x000f28000c1e1500 */
[----:B------:R-:W4:Y:S04]  /*2450*/  LDG.E.U16 R222, [R222.64] ;  /* 0x00000004dede7981 */ /* 0x000f28000c1e1500 */
[----:B------:R-:W4:Y:S04]  /*2460*/  LDG.E.U16 R224, [R224.64] ;  /* 0x00000004e0e07981 */ /* 0x000f28000c1e1500 */
[----:B------:R-:W4:Y:S04]  /*2470*/  LDG.E.U16 R226, [R226.64] ;  /* 0x00000004e2e27981 */ /* 0x000f28000c1e1500 */
[----:B------:R-:W4:Y:S04]  /*2480*/  LDG.E.U16 R230, [R230.64] ;  /* 0x00000004e6e67981 */ /* 0x000f28000c1e1500 */
[----:B------:R-:W4:Y:S04]  /*2490*/  LDG.E.U16 R232, [R232.64] ;  /* 0x00000004e8e87981 */ /* 0x000f28000c1e1500 */
[----:B------:R0:W4:Y:S04]  /*24a0*/  LDG.E.U16 R236, [R236.64] ;  /* 0x00000004ecec7981 */ /* 0x000128000c1e1500 */
[----:B------:R-:W4:Y:S01]  /*24b0*/  LDG.E.U16 R238, [R238.64] ;  /* 0x00000004eeee7981 */ /* 0x000f22000c1e1500 */
[----:B0-----:R-:W-:-:S04]  /*24c0*/  SHF.L.U32 R237, R250, 0x1, RZ ;  /* 0x00000001faed7819 */ /* 0x001fc800000006ff */
[C---:B------:R-:W-:Y:S01]  /*24d0*/  LOP3.LUT R251, R237.reuse, 0x10, RZ, 0x3c, !PT ;  /* 0x00000010edfb7812 */ /* 0x040fe200078e3cff */
[----:B--2---:R-:W-:Y:S04]  /*24e0*/  STS.U16 [R237], R8 ;  /* 0x00000008ed007388 */ /* 0x004fe80000000400 */
[----:B------:R-:W-:Y:S04]  /*24f0*/  STS.U16 [R237+0x800], R7 ;  /* 0x00080007ed007388 */ /* 0x000fe80000000400 */
[----:B---3--:R-:W-:Y:S04]  /*2500*/  STS.U16 [R237+0x1000], R240 ;  /* 0x001000f0ed007388 */ /* 0x008fe80000000400 */
[----:B-----5:R-:W-:Y:S04]  /*2510*/  STS.U16 [R237+0x2000], R241 ;  /* 0x002000f1ed007388 */ /* 0x020fe80000000400 */
[----:B----4-:R-:W-:Y:S04]  /*2520*/  STS.U16 [R237+0x4000], R242 ;  /* 0x004000f2ed007388 */ /* 0x010fe80000000400 */
[----:B------:R-:W-:Y:S04]  /*2530*/  STS.U16 [R237+0x4800], R243 ;  /* 0x004800f3ed007388 */ /* 0x000fe80000000400 */
        /* <DEDUP_REMOVED lines=10> */
[----:B------:R0:W-:Y:S04]  /*25e0*/  STS.U16 [R251+0x900], R6 ;  /* 0x00090006fb007388 */ /* 0x0001e80000000400 */
[----:B------:R-:W-:Y:S04]  /*25f0*/  STS.U16 [R251+0x4100], R26 ;  /* 0x0041001afb007388 */ /* 0x000fe80000000400 */
[----:B------:R-:W-:Y:S04]  /*2600*/  STS.U16 [R251+0x4900], R28 ;  /* 0x0049001cfb007388 */ /* 0x000fe80000000400 */
[----:B------:R-:W-:Y:S04]  /*2610*/  STS.U16 [R251+0x5100], R34 ;  /* 0x00510022fb007388 */ /* 0x000fe80000000400 */
[----:B------:R-:W-:Y:S04]  /*2620*/  STS.U16 [R251+0x5900], R36 ;  /* 0x00590024fb007388 */ /* 0x000fe80000000400 */
[----:B------:R-:W-:Y:S04]  /*2630*/  STS.U16 [R251+0x6100], R38 ;  /* 0x00610026fb007388 */ /* 0x000fe80000000400 */
[----:B------:R-:W-:Y:S04]  /*2640*/  STS.U16 [R251+0x6900], R40 ;  /* 0x00690028fb007388 */ /* 0x000fe80000000400 */
[----:B------:R-:W-:Y:S01]  /*2650*/  STS.U16 [R251+0x7100], R42 ;  /* 0x0071002afb007388 */ /* 0x000fe20000000400 */
[----:B------:R-:W-:-:S03]  /*2660*/  LOP3.LUT R252, R237, 0x20, RZ, 0x3c, !PT ;  /* 0x00000020edfc7812 */ /* 0x000fc600078e3cff */
        /* <DEDUP_REMOVED lines=9> */
[----:B------:R2:W-:Y:S04]  /*2700*/  STS.U16 [R252+0x1200], R4 ;  /* 0x00120004fc007388 */ /* 0x0005e80000000400 */
[----:B------:R-:W-:Y:S04]  /*2710*/  STS.U16 [R252+0x1a00], R70 ;  /* 0x001a0046fc007388 */ /* 0x000fe80000000400 */
[----:B------:R-:W-:Y:S04]  /*2720*/  STS.U16 [R252+0x200], R74 ;  /* 0x0002004afc007388 */ /* 0x000fe80000000400 */
[----:B------:R-:W-:Y:S04]  /*2730*/  STS.U16 [R252+0x4200], R48 ;  /* 0x00420030fc007388 */ /* 0x000fe80000000400 */
[----:B------:R-:W-:Y:S04]  /*2740*/  STS.U16 [R252+0x4a00], R50 ;  /* 0x004a0032fc007388 */ /* 0x000fe80000000400 */
[----:B------:R-:W-:Y:S04]  /*2750*/  STS.U16 [R252+0x5200], R52 ;  /* 0x00520034fc007388 */ /* 0x000fe80000000400 */
[----:B------:R-:W-:Y:S01]  /*2760*/  STS.U16 [R252+0x5a00], R72 ;  /* 0x005a0048fc007388 */ /* 0x000fe20000000400 */
[----:B0-----:R-:W-:-:S03]  /*2770*/  LOP3.LUT R6, R237, 0x30, RZ, 0x3c, !PT ;  /* 0x00000030ed067812 */ /* 0x001fc600078e3cff */
        /* <DEDUP_REMOVED lines=15> */
[----:B------:R-:W-:Y:S01]  /*2870*/  STS.U16 [R6+0x7b00], R108 ;  /* 0x007b006c06007388 */ /* 0x000fe20000000400 */
[----:B-1----:R-:W-:-:S03]  /*2880*/  LOP3.LUT R5, R237, 0x40, RZ, 0x3c, !PT ;  /* 0x00000040ed057812 */ /* 0x002fc600078e3cff */
        /* <DEDUP_REMOVED lines=15> */
[----:B------:R-:W-:Y:S01]  /*2980*/  STS.U16 [R5+0x400], R144 ;  /* 0x0004009005007388 */ /* 0x000fe20000000400 */
[----:B--2---:R-:W-:-:S03]  /*2990*/  LOP3.LUT R4, R237, 0x50, RZ, 0x3c, !PT ;  /* 0x00000050ed047812 */ /* 0x004fc600078e3cff */
        /* <DEDUP_REMOVED lines=56> */
[----:B------:R-:W-:-:S03]  /*2d20*/  MOV R3, 0x3f800000 ;  /* 0x3f80000000037802 */ /* 0x000fc60000000f00 */
[----:B------:R-:W-:Y:S01]  /*2d30*/  STS.U16 [R0+0x6f00], R236 ;  /* 0x006f00ec00007388 */ /* 0x000fe20000000400 */
[----:B0-----:R-:W-:-:S03]  /*2d40*/  MOV R2, 0x3f800000 ;  /* 0x3f80000000027802 */ /* 0x001fc60000000f00 */
[----:B------:R0:W-:Y:S01]  /*2d50*/  STS.U16 [R0+0x7700], R238 ;  /* 0x007700ee00007388 */ /* 0x0001e20000000400 */
[----:B------:R-:W-:Y:S02]  /*2d60*/  MOV R9, 0x1 ;  /* 0x0000000100097802 */ /* 0x000fe40000000f00 */
[----:B0-----:R-:W-:-:S05]  /*2d70*/  MOV R0, 0x3f800000 ;  /* 0x3f80000000007802 */ /* 0x001fca0000000f00 */
[----:B------:R0:W-:Y:S04]  /*2d80*/  STL [R1+0xc], R0 ;  /* 0x00000c0001007387 */ /* 0x0001e80000100800 */
[----:B------:R0:W-:Y:S04]  /*2d90*/  STL [R1+0x8], R3 ;  /* 0x0000080301007387 */ /* 0x0001e80000100800 */
[----:B------:R0:W-:Y:S04]  /*2da0*/  STL [R1+0x4], R2 ;  /* 0x0000040201007387 */ /* 0x0001e80000100800 */
[----:B------:R0:W-:Y:S01]  /*2db0*/  STL [R1], R0 ;  /* 0x0000000001007387 */ /* 0x0001e20000100800 */
[----:B------:R-:W-:Y:S01]  /*2dc0*/  ISETP.LE.AND P0, PT, R9, c[0x0][0x1d0], PT ;  /* 0x0000740009007a0c */ /* 0x000fe20003f03270 */
[----:B------:R-:W-:Y:S01]  /*2dd0*/  CS2R R196, SRZ ;  /* 0x0000000000c47805 */ /* 0x000fe2000001ff00 */
[----:B------:R-:W-:Y:S01]  /*2de0*/  MOV R6, 0xff800000 ;  /* 0xff80000000067802 */ /* 0x000fe20000000f00 */
[----:B------:R-:W-:Y:S01]  /*2df0*/  CS2R R198, SRZ ;  /* 0x0000000000c67805 */ /* 0x000fe2000001ff00 */
[----:B------:R-:W-:Y:S01]  /*2e00*/  MOV R7, 0xff800000 ;  /* 0xff80000000077802 */ /* 0x000fe20000000f00 */
[----:B------:R-:W-:Y:S01]  /*2e10*/  CS2R R184, SRZ ;  /* 0x0000000000b87805 */ /* 0x000fe2000001ff00 */
[----:B------:R-:W-:Y:S01]  /*2e20*/  MOV R228, 0xff800000 ;  /* 0xff80000000e47802 */ /* 0x000fe20000000f00 */
[----:B------:R-:W-:Y:S01]  /*2e30*/  CS2R R186, SRZ ;  /* 0x0000000000ba7805 */ /* 0x000fe2000001ff00 */
[----:B------:R-:W-:Y:S01]  /*2e40*/  MOV R229, 0xff800000 ;  /* 0xff80000000e57802 */ /* 0x000fe20000000f00 */
[----:B------:R-:W-:Y:S01]  /*2e50*/  CS2R R180, SRZ ;  /* 0x0000000000b47805 */ /* 0x000fe2000001ff00 */
        /* <DEDUP_REMOVED lines=59> */
[----:B------:R-:W-:-:S02]  /*3210*/  SHF.L.U32 R142, R246, 0x1, RZ ;  /* 0x00000001f68e7819 */ /* 0x000fc400000006ff */
[----:B------:R-:W-:Y:S01]  /*3220*/  SHF.L.U32 R5, R246, 0x3, RZ ;  /* 0x00000003f6057819 */ /* 0x000fe200000006ff */
[----:B------:R-:W-:Y:S05]  /*3230*/  @!P0 BRA `(.L_x_0) ;  /* 0x00004cd000008947 */ /* 0x000fea0003800000 */
[--C-:B0-----:R-:W-:Y:S01]  /*3240*/  SHF.R.U32.HI R0, RZ, 0x5, R246.reuse ;  /* 0x00000005ff007819 */ /* 0x101fe200000116f6 */
[----:B------:R-:W-:Y:S01]  /*3250*/  IMAD R3, R250, c[0x0][0x1a8], RZ ;  /* 0x00006a00fa037a24 */ /* 0x000fe200078e02ff */
[----:B------:R-:W-:Y:S01]  /*3260*/  MOV R20, c[0x0][0x1b8] ;  /* 0x00006e0000147a02 */ /* 0x000fe20000000f00 */
[----:B------:R-:W-:Y:S01]  /*3270*/  CS2R R196, SRZ ;  /* 0x0000000000c47805 */ /* 0x000fe2000001ff00 */
[----:B------:R-:W-:Y:S01]  /*3280*/  SGXT.U32 R0, R0, 0x2 ;  /* 0x000000020000781a */ /* 0x000fe20000000000 */
[----:B------:R-:W-:Y:S01]  /*3290*/  CS2R R198, SRZ ;  /* 0x0000000000c67805 */ /* 0x000fe2000001ff00 */
[C---:B------:R-:W-:Y:S01]  /*32a0*/  SHF.L.U32 R233, R3.reuse, 0x1, RZ ;  /* 0x0000000103e97819 */ /* 0x040fe200000006ff */
[----:B------:R-:W-:Y:S01]  /*32b0*/  IMAD.HI R3, R3, 0x2, RZ ;  /* 0x0000000203037827 */ /* 0x000fe200078e02ff */
[----:B------:R-:W-:Y:S01]  /*32c0*/  LOP3.LUT R4, R142, 0x10, RZ, 0xc0, !PT ;  /* 0x000000108e047812 */ /* 0x000fe200078ec0ff */
[----:B------:R-:W-:Y:S01]  /*32d0*/  CS2R R184, SRZ ;  /* 0x0000000000b87805 */ /* 0x000fe2000001ff00 */
[----:B------:R-:W-:Y:S01]  /*32e0*/  LOP3.LUT R230, R246, 0x7, RZ, 0xc0, !PT ;  /* 0x00000007f6e67812 */ /* 0x000fe200078ec0ff */
[----:B------:R-:W-:Y:S01]  /*32f0*/  IMAD R6, R0, c[0x0][0x1b8], RZ ;  /* 0x00006e0000067a24 */ /* 0x000fe200078e02ff */
[----:B------:R-:W-:Y:S01]  /*3300*/  LOP3.LUT R5, R5, 0x30, RZ, 0xc0, !PT ;  /* 0x0000003005057812 */ /* 0x000fe200078ec0ff */
[----:B------:R-:W-:Y:S01]  /*3310*/  IMAD R0, R248, c[0x0][0x1a0], RZ ;  /* 0x00006800f8007a24 */ /* 0x000fe200078e02ff */
[----:B------:R-:W-:Y:S01]  /*3320*/  LOP3.LUT R19, R4, 0x60, R246, 0xf8, !PT ;  /* 0x0000006004137812 */ /* 0x000fe200078ef8f6 */
[----:B------:R-:W-:Y:S01]  /*3330*/  CS2R R186, SRZ ;  /* 0x0000000000ba7805 */ /* 0x000fe2000001ff00 */
[----:B------:R-:W-:Y:S01]  /*3340*/  LEA R7, R20, R6, 0x2 ;  /* 0x0000000614077211 */ /* 0x000fe200078e10ff */
[C---:B------:R-:W-:Y:S01]  /*3350*/  IMAD.HI R2, R0.reuse, 0x2, RZ ;  /* 0x0000000200027827 */ /* 0x040fe200078e02ff */
[----:B------:R-:W-:Y:S01]  /*3360*/  SHF.L.U32 R232, R0, 0x1, RZ ;  /* 0x0000000100e87819 */ /* 0x000fe200000006ff */
[----:B------:R-:W-:Y:S01]  /*3370*/  CS2R R180, SRZ ;  /* 0x0000000000b47805 */ /* 0x000fe2000001ff00 */
[----:B------:R-:W-:Y:S01]  /*3380*/  LEA R8, R20, R7, 0x2 ;  /* 0x0000000714087211 */ /* 0x000fe200078e10ff */
[----:B------:R-:W-:Y:S01]  /*3390*/  IMAD R0, R248, c[0x0][0x1b0], RZ ;  /* 0x00006c00f8007a24 */ /* 0x000fe200078e02ff */
[----:B------:R-:W-:Y:S01]  /*33a0*/  IADD3 R232, P0, P1, R233, c[0x0][0x168], R232 ;  /* 0x00005a00e9e87a10 */ /* 0x000fe2000791e0e8 */
[----:B------:R-:W-:Y:S01]  /*33b0*/  CS2R R182, SRZ ;  /* 0x0000000000b67805 */ /* 0x000fe2000001ff00 */
[----:B------:R-:W-:Y:S01]  /*33c0*/  LEA R9, R20, R8, 0x2 ;  /* 0x0000000814097211 */ /* 0x000fe200078e10ff */
[----:B------:R-:W-:Y:S01]  /*33d0*/  CS2R R48, SRZ ;  /* 0x0000000000307805 */ /* 0x000fe2000001ff00 */
[----:B------:R-:W-:Y:S01]  /*33e0*/  IADD3.X R233, R3, c[0x0][0x16c], R2, P0, P1 ;  /* 0x00005b0003e97a10 */ /* 0x000fe200007e2402 */
[----:B------:R-:W-:Y:S01]  /*33f0*/  CS2R R50, SRZ ;  /* 0x0000000000327805 */ /* 0x000fe2000001ff00 */
[----:B------:R-:W-:Y:S01]  /*3400*/  LOP3.LUT R2, R246, 0x1f, RZ, 0xc0, !PT ;  /* 0x0000001ff6027812 */ /* 0x000fe200078ec0ff */
[----:B------:R-:W-:Y:S01]  /*3410*/  CS2R R60, SRZ ;  /* 0x00000000003c7805 */ /* 0x000fe2000001ff00 */
[----:B------:R-:W-:Y:S01]  /*3420*/  LEA R10, R20, R9, 0x2 ;  /* 0x00000009140a7211 */ /* 0x000fe200078e10ff */
[----:B------:R-:W-:Y:S01]  /*3430*/  CS2R R62, SRZ ;  /* 0x00000000003e7805 */ /* 0x000fe2000001ff00 */
[----:B------:R-:W-:Y:S01]  /*3440*/  LEA R4, R230, R5, 0x6 ;  /* 0x00000005e6047211 */ /* 0x000fe200078e30ff */
[----:B------:R-:W-:Y:S01]  /*3450*/  IMAD R3, R2, c[0x0][0x1b4], RZ ;  /* 0x00006d0002037a24 */ /* 0x000fe200078e02ff */
[C---:B------:R-:W-:Y:S01]  /*3460*/  SHF.L.U32 R2, R0.reuse, 0x1, RZ ;  /* 0x0000000100027819 */ /* 0x040fe200000006ff */
[----:B------:R-:W-:Y:S01]  /*3470*/  IMAD.HI R0, R0, 0x2, RZ ;  /* 0x0000000200007827 */ /* 0x000fe200078e02ff */
[----:B------:R-:W-:Y:S01]  /*3480*/  LEA R11, R20, R10, 0x2 ;  /* 0x0000000a140b7211 */ /* 0x000fe200078e10ff */
[----:B------:R-:W-:Y:S01]  /*3490*/  CS2R R68, SRZ ;  /* 0x0000000000447805 */ /* 0x000fe2000001ff00 */
[C---:B------:R-:W-:Y:S01]  /*34a0*/  SHF.L.U32 R5, R3.reuse, 0x1, RZ ;  /* 0x0000000103057819 */ /* 0x040fe200000006ff */
[----:B------:R-:W-:Y:S01]  /*34b0*/  IMAD.HI R3, R3, 0x2, RZ ;  /* 0x0000000203037827 */ /* 0x000fe200078e02ff */
[----:B------:R-:W-:Y:S01]  /*34c0*/  SHF.L.U32 R17, R246, 0x7, RZ ;  /* 0x00000007f6117819 */ /* 0x000fe200000006ff */
[----:B------:R-:W-:Y:S01]  /*34d0*/  CS2R R70, SRZ ;  /* 0x0000000000467805 */ /* 0x000fe2000001ff00 */
[----:B------:R-:W-:Y:S01]  /*34e0*/  IADD3 R18, P0, P1, R5, c[0x0][0x170], R2 ;  /* 0x00005c0005127a10 */ /* 0x000fe2000791e002 */
[----:B------:R-:W-:Y:S01]  /*34f0*/  IMAD R230, R230, 0x110, RZ ;  /* 0x00000110e6e67824 */ /* 0x000fe200078e02ff */
[----:B------:R-:W-:Y:S01]  /*3500*/  LEA R12, R20, R11, 0x2 ;  /* 0x0000000b140c7211 */ /* 0x000fe200078e10ff */
[----:B------:R-:W-:Y:S01]  /*3510*/  CS2R R76, SRZ ;  /* 0x00000000004c7805 */ /* 0x000fe2000001ff00 */
[----:B------:R-:W-:Y:S01]  /*3520*/  LOP3.LUT R2, R17, 0x800, RZ, 0xc0, !PT ;  /* 0x0000080011027812 */ /* 0x000fe200078ec0ff */
[----:B------:R-:W-:Y:S01]  /*3530*/  CS2R R78, SRZ ;  /* 0x00000000004e7805 */ /* 0x000fe2000001ff00 */
[----:B------:R-:W-:Y:S01]  /*3540*/  IADD3.X R17, R3, c[0x0][0x174], R0, P0, P1 ;  /* 0x00005d0003117a10 */ /* 0x000fe200007e2400 */
[----:B------:R-:W-:Y:S01]  /*3550*/  CS2R R84, SRZ ;  /* 0x0000000000547805 */ /* 0x000fe2000001ff00 */
[----:B------:R-:W-:Y:S01]  /*3560*/  LEA R22, P0, R6, R18, 0x1 ;  /* 0x0000001206167211 */ /* 0x000fe200078008ff */
[----:B------:R-:W-:Y:S01]  /*3570*/  CS2R R86, SRZ ;  /* 0x0000000000567805 */ /* 0x000fe2000001ff00 */
[----:B------:R-:W-:Y:S01]  /*3580*/  LEA R13, R20, R12, 0x2 ;  /* 0x0000000c140d7211 */ /* 0x000fe200078e10ff */
[----:B------:R-:W-:Y:S01]  /*3590*/  CS2R R92, SRZ ;  /* 0x00000000005c7805 */ /* 0x000fe2000001ff00 */
[----:B------:R-:W-:Y:S01]  /*35a0*/  LEA.HI.X.SX32 R23, R6, R17, 0x1, P0 ;  /* 0x0000001106177211 */ /* 0x000fe200000f0eff */
[----:B------:R-:W-:Y:S01]  /*35b0*/  CS2R R94, SRZ ;  /* 0x00000000005e7805 */ /* 0x000fe2000001ff00 */
[----:B------:R-:W-:Y:S01]  /*35c0*/  LEA R14, R20, R13, 0x2 ;  /* 0x0000000d140e7211 */ /* 0x000fe200078e10ff */
[----:B------:R-:W-:Y:S01]  /*35d0*/  CS2R R128, SRZ ;  /* 0x0000000000807805 */ /* 0x000fe2000001ff00 */
[CC--:B------:R-:W-:Y:S01]  /*35e0*/  LEA R26, P1, R7.reuse, R18.reuse, 0x1 ;  /* 0x00000012071a7211 */ /* 0x0c0fe200078208ff */
[----:B------:R0:W-:Y:S01]  /*35f0*/  STL.64 [R1+0x108], R22 ;  /* 0x0001081601007387 */ /* 0x0001e20000100a00 */
[----:B------:R-:W-:Y:S01]  /*3600*/  LEA R24, P0, R8, R18, 0x1 ;  /* 0x0000001208187211 */ /* 0x000fe200078008ff */
[----:B------:R-:W-:Y:S01]  /*3610*/  CS2R R130, SRZ ;  /* 0x0000000000827805 */ /* 0x000fe2000001ff00 */
[----:B------:R-:W-:Y:S01]  /*3620*/  LEA R15, R20, R14, 0x2 ;  /* 0x0000000e140f7211 */ /* 0x000fe200078e10ff */
[----:B------:R-:W-:Y:S01]  /*3630*/  CS2R R100, SRZ ;  /* 0x0000000000647805 */ /* 0x000fe2000001ff00 */
[-C--:B------:R-:W-:Y:S01]  /*3640*/  LEA.HI.X.SX32 R27, R7, R17.reuse, 0x1, P1 ;  /* 0x00000011071b7211 */ /* 0x080fe200008f0eff */
[----:B------:R-:W-:Y:S01]  /*3650*/  CS2R R102, SRZ ;  /* 0x0000000000667805 */ /* 0x000fe2000001ff00 */
[----:B------:R-:W-:Y:S01]  /*3660*/  LEA.HI.X.SX32 R25, R8, R17, 0x1, P0 ;  /* 0x0000001108197211 */ /* 0x000fe200000f0eff */
[----:B------:R-:W-:Y:S01]  /*3670*/  CS2R R104, SRZ ;  /* 0x0000000000687805 */ /* 0x000fe2000001ff00 */
[----:B------:R-:W-:Y:S01]  /*3680*/  LEA R16, R20, R15, 0x2 ;  /* 0x0000000f14107211 */ /* 0x000fe200078e10ff */
[----:B------:R1:W-:Y:S01]  /*3690*/  STL.64 [R1+0x100], R26 ;  /* 0x0001001a01007387 */ /* 0x0003e20000100a00 */
[----:B------:R-:W-:Y:S01]  /*36a0*/  LOP3.LUT R19, R230, R19, RZ, 0x3c, !PT ;  /* 0x00000013e6137212 */ /* 0x000fe200078e3cff */
[----:B------:R-:W-:Y:S01]  /*36b0*/  CS2R R106, SRZ ;  /* 0x00000000006a7805 */ /* 0x000fe2000001ff00 */
[C---:B0-----:R-:W-:Y:S01]  /*36c0*/  LEA R22, P2, R9.reuse, R18, 0x1 ;  /* 0x0000001209167211 */ /* 0x041fe200078408ff */
[----:B------:R0:W-:Y:S01]  /*36d0*/  STL.64 [R1+0xf8], R24 ;  /* 0x0000f81801007387 */ /* 0x0001e20000100a00 */
[C---:B------:R-:W-:Y:S01]  /*36e0*/  LEA R5, R20.reuse, R16, 0x2 ;  /* 0x0000001014057211 */ /* 0x040fe200078e10ff */
[----:B------:R-:W-:Y:S01]  /*36f0*/  CS2R R108, SRZ ;  /* 0x00000000006c7805 */ /* 0x000fe2000001ff00 */
[----:B------:R-:W-:Y:S01]  /*3700*/  LEA.HI.X.SX32 R23, R9, R17, 0x1, P2 ;  /* 0x0000001109177211 */ /* 0x000fe200010f0eff */
[----:B------:R-:W-:Y:S01]  /*3710*/  CS2R R110, SRZ ;  /* 0x00000000006e7805 */ /* 0x000fe2000001ff00 */
[----:B------:R-:W-:Y:S01]  /*3720*/  LEA R0, R20, R5, 0x2 ;  /* 0x0000000514007211 */ /* 0x000fe200078e10ff */
[----:B------:R-:W-:Y:S01]  /*3730*/  CS2R R112, SRZ ;  /* 0x0000000000707805 */ /* 0x000fe2000001ff00 */
[----:B------:R-:W-:Y:S01]  /*3740*/  IADD3 R2, R2, R19, RZ ;  /* 0x0000001302027210 */ /* 0x000fe20007ffe0ff */
[----:B------:R2:W-:Y:S01]  /*3750*/  STL.64 [R1+0xf0], R22 ;  /* 0x0000f01601007387 */ /* 0x0005e20000100a00 */
[----:B-1----:R-:W-:Y:S01]  /*3760*/  LEA R26, P0, R10, R18, 0x1 ;  /* 0x000000120a1a7211 */ /* 0x002fe200078008ff */
[----:B------:R-:W-:Y:S01]  /*3770*/  CS2R R114, SRZ ;  /* 0x0000000000727805 */ /* 0x000fe2000001ff00 */
[----:B------:R-:W-:Y:S01]  /*3780*/  LEA R3, R20, R0, 0x2 ;  /* 0x0000000014037211 */ /* 0x000fe200078e10ff */
[----:B------:R-:W-:Y:S01]  /*3790*/  CS2R R116, SRZ ;  /* 0x0000000000747805 */ /* 0x000fe2000001ff00 */
[CC--:B0-----:R-:W-:Y:S01]  /*37a0*/  LEA R24, P1, R11.reuse, R18.reuse, 0x1 ;  /* 0x000000120b187211 */ /* 0x0c1fe200078208ff */
[----:B------:R-:W-:Y:S01]  /*37b0*/  CS2R R118, SRZ ;  /* 0x0000000000767805 */ /* 0x000fe2000001ff00 */
[-C--:B------:R-:W-:Y:S01]  /*37c0*/  LEA.HI.X.SX32 R27, R10, R17.reuse, 0x1, P0 ;  /* 0x000000110a1b7211 */ /* 0x080fe200000f0eff */
[----:B------:R-:W-:Y:S01]  /*37d0*/  CS2R R216, SRZ ;  /* 0x0000000000d87805 */ /* 0x000fe2000001ff00 */
[----:B------:R-:W-:Y:S01]  /*37e0*/  LEA.HI.X.SX32 R25, R11, R17, 0x1, P1 ;  /* 0x000000110b197211 */ /* 0x000fe200008f0eff */
[----:B------:R-:W-:Y:S01]  /*37f0*/  CS2R R218, SRZ ;  /* 0x0000000000da7805 */ /* 0x000fe2000001ff00 */
[----:B------:R-:W-:Y:S01]  /*3800*/  LEA R6, R20, R3, 0x2 ;  /* 0x0000000314067211 */ /* 0x000fe200078e10ff */
[----:B------:R0:W-:Y:S01]  /*3810*/  STL.64 [R1+0xe8], R26 ;  /* 0x0000e81a01007387 */ /* 0x0001e20000100a00 */
[----:B--2---:R-:W-:Y:S01]  /*3820*/  LEA R22, P2, R12, R18, 0x1 ;  /* 0x000000120c167211 */ /* 0x004fe200078408ff */
[----:B------:R-:W-:Y:S01]  /*3830*/  CS2R R212, SRZ ;  /* 0x0000000000d47805 */ /* 0x000fe2000001ff00 */
[----:B------:R-:W-:Y:S01]  /*3840*/  LEA R7, R20, R6, 0x2 ;  /* 0x0000000614077211 */ /* 0x000fe200078e10ff */
[----:B------:R1:W-:Y:S01]  /*3850*/  STL.64 [R1+0xe0], R24 ;  /* 0x0000e01801007387 */ /* 0x0003e20000100a00 */
[----:B------:R-:W-:Y:S01]  /*3860*/  LEA.HI.X.SX32 R23, R12, R17, 0x1, P2 ;  /* 0x000000110c177211 */ /* 0x000fe200010f0eff */
[----:B------:R-:W-:Y:S01]  /*3870*/  CS2R R214, SRZ ;  /* 0x0000000000d67805 */ /* 0x000fe2000001ff00 */
[----:B------:R-:W-:Y:S01]  /*3880*/  LEA R8, R20, R7, 0x2 ;  /* 0x0000000714087211 */ /* 0x000fe200078e10ff */
[----:B------:R-:W-:Y:S01]  /*3890*/  CS2R R56, SRZ ;  /* 0x0000000000387805 */ /* 0x000fe2000001ff00 */
[--C-:B------:R-:W-:Y:S01]  /*38a0*/  LOP3.LUT R230, R230, 0x30, R142.reuse, 0x78, !PT ;  /* 0x00000030e6e67812 */ /* 0x100fe200078e788e */
[----:B------:R2:W-:Y:S01]  /*38b0*/  STL.64 [R1+0xd8], R22 ;  /* 0x0000d81601007387 */ /* 0x0005e20000100a00 */
[C---:B------:R-:W-:Y:S01]  /*38c0*/  LEA R9, R20.reuse, R8, 0x2 ;  /* 0x0000000814097211 */ /* 0x040fe200078e10ff */
[----:B------:R-:W-:Y:S01]  /*38d0*/  CS2R R58, SRZ ;  /* 0x00000000003a7805 */ /* 0x000fe2000001ff00 */
[CC--:B0-----:R-:W-:Y:S01]  /*38e0*/  LEA R26, P0, R13.reuse, R18.reuse, 0x1 ;  /* 0x000000120d1a7211 */ /* 0x0c1fe200078008ff */
[----:B------:R-:W-:Y:S01]  /*38f0*/  CS2R R64, SRZ ;  /* 0x0000000000407805 */ /* 0x000fe2000001ff00 */
[----:B------:R-:W-:Y:S01]  /*3900*/  LEA R10, R20, R9, 0x2 ;  /* 0x00000009140a7211 */ /* 0x000fe200078e10ff */
[----:B------:R-:W-:Y:S01]  /*3910*/  CS2R R66, SRZ ;  /* 0x0000000000427805 */ /* 0x000fe2000001ff00 */
[CC--:B-1----:R-:W-:Y:S01]  /*3920*/  LEA R24, P1, R14.reuse, R18.reuse, 0x1 ;  /* 0x000000120e187211 */ /* 0x0c2fe200078208ff */
[----:B------:R-:W-:Y:S01]  /*3930*/  CS2R R72, SRZ ;  /* 0x0000000000487805 */ /* 0x000fe2000001ff00 */
[-C--:B------:R-:W-:Y:S01]  /*3940*/  LEA.HI.X.SX32 R27, R13, R17.reuse, 0x1, P0 ;  /* 0x000000110d1b7211 */ /* 0x080fe200000f0eff */
[----:B------:R-:W-:Y:S01]  /*3950*/  CS2R R74, SRZ ;  /* 0x00000000004a7805 */ /* 0x000fe2000001ff00 */
[-C--:B------:R-:W-:Y:S01]  /*3960*/  LEA.HI.X.SX32 R25, R14, R17.reuse, 0x1, P1 ;  /* 0x000000110e197211 */ /* 0x080fe200008f0eff */
[----:B------:R-:W-:Y:S01]  /*3970*/  CS2R R80, SRZ ;  /* 0x0000000000507805 */ /* 0x000fe2000001ff00 */
[C---:B--2---:R-:W-:Y:S01]  /*3980*/  LEA R22, P2, R15.reuse, R18, 0x1 ;  /* 0x000000120f167211 */ /* 0x044fe200078408ff */
[----:B------:R0:W-:Y:S01]  /*3990*/  STL.64 [R1+0xd0], R26 ;  /* 0x0000d01a01007387 */ /* 0x0001e20000100a00 */
[C---:B------:R-:W-:Y:S01]  /*39a0*/  LEA R11, R20.reuse, R10, 0x2 ;  /* 0x0000000a140b7211 */ /* 0x040fe200078e10ff */
[----:B------:R-:W-:Y:S01]  /*39b0*/  CS2R R82, SRZ ;  /* 0x0000000000527805 */ /* 0x000fe2000001ff00 */
[----:B------:R-:W-:Y:S01]  /*39c0*/  LEA.HI.X.SX32 R23, R15, R17, 0x1, P2 ;  /* 0x000000110f177211 */ /* 0x000fe200010f0eff */
[----:B------:R1:W-:Y:S01]  /*39d0*/  STL.64 [R1+0xc8], R24 ;  /* 0x0000c81801007387 */ /* 0x0003e20000100a00 */
[----:B------:R-:W-:Y:S01]  /*39e0*/  LEA R12, R20, R11, 0x2 ;  /* 0x0000000b140c7211 */ /* 0x000fe200078e10ff */
[----:B------:R-:W-:Y:S01]  /*39f0*/  CS2R R88, SRZ ;  /* 0x0000000000587805 */ /* 0x000fe2000001ff00 */
[----:B------:R-:W-:Y:S01]  /*3a00*/  MOV R238, RZ ;  /* 0x000000ff00ee7202 */ /* 0x000fe20000000f00 */
[----:B------:R2:W-:Y:S01]  /*3a10*/  STL.64 [R1+0xc0], R22 ;  /* 0x0000c01601007387 */ /* 0x0005e20000100a00 */
[----:B------:R-:W-:Y:S01]  /*3a20*/  CS2R R90, SRZ ;  /* 0x00000000005a7805 */ /* 0x000fe2000001ff00 */
[----:B------:R-:W-:Y:S01]  /*3a30*/  CS2R R28, SRZ ;  /* 0x00000000001c7805 */ /* 0x000fe2000001ff00 */
[----:B------:R-:W-:Y:S01]  /*3a40*/  CS2R R30, SRZ ;  /* 0x00000000001e7805 */ /* 0x000fe2000001ff00 */
[-C--:B0-----:R-:W-:Y:S01]  /*3a50*/  LEA R26, P0, R16, R18.reuse, 0x1 ;  /* 0x00000012101a7211 */ /* 0x081fe200078008ff */
[----:B------:R-:W-:Y:S01]  /*3a60*/  CS2R R32, SRZ ;  /* 0x0000000000207805 */ /* 0x000fe2000001ff00 */
[----:B------:R-:W-:Y:S01]  /*3a70*/  CS2R R34, SRZ ;  /* 0x0000000000227805 */ /* 0x000fe2000001ff00 */
[----:B------:R-:W-:Y:S01]  /*3a80*/  LOP3.LUT R4, R4, 0x30, R142, 0x78, !PT ;  /* 0x0000003004047812 */ /* 0x000fe200078e788e */
[----:B------:R-:W-:Y:S01]  /*3a90*/  CS2R R188, SRZ ;  /* 0x0000000000bc7805 */ /* 0x000fe2000001ff00 */
[CC--:B-1----:R-:W-:Y:S01]  /*3aa0*/  LEA R24, P1, R5.reuse, R18.reuse, 0x1 ;  /* 0x0000001205187211 */ /* 0x0c2fe200078208ff */
[----:B------:R-:W-:Y:S01]  /*3ab0*/  CS2R R190, SRZ ;  /* 0x0000000000be7805 */ /* 0x000fe2000001ff00 */
[-C--:B------:R-:W-:Y:S01]  /*3ac0*/  LEA.HI.X.SX32 R27, R16, R17.reuse, 0x1, P0 ;  /* 0x00000011101b7211 */ /* 0x080fe200000f0eff */
[----:B------:R-:W-:Y:S01]  /*3ad0*/  CS2R R192, SRZ ;  /* 0x0000000000c07805 */ /* 0x000fe2000001ff00 */
[CC--:B--2---:R-:W-:Y:S01]  /*3ae0*/  LEA R22, P2, R0.reuse, R18.reuse, 0x1 ;  /* 0x0000001200167211 */ /* 0x0c4fe200078408ff */
[----:B------:R-:W-:Y:S01]  /*3af0*/  CS2R R194, SRZ ;  /* 0x0000000000c27805 */ /* 0x000fe2000001ff00 */
[-C--:B------:R-:W-:Y:S01]  /*3b00*/  LEA.HI.X.SX32 R25, R5, R17.reuse, 0x1, P1 ;  /* 0x0000001105197211 */ /* 0x080fe200008f0eff */
[----:B------:R0:W-:Y:S01]  /*3b10*/  STL.64 [R1+0xb8], R26 ;  /* 0x0000b81a01007387 */ /* 0x0001e20000100a00 */
[-C--:B------:R-:W-:Y:S01]  /*3b20*/  LEA.HI.X.SX32 R23, R0, R17.reuse, 0x1, P2 ;  /* 0x0000001100177211 */ /* 0x080fe200010f0eff */
[----:B------:R-:W-:Y:S01]  /*3b30*/  CS2R R208, SRZ ;  /* 0x0000000000d07805 */ /* 0x000fe2000001ff00 */
[C---:B------:R-:W-:Y:S01]  /*3b40*/  LEA R14, P2, R7.reuse, R18, 0x1 ;  /* 0x00000012070e7211 */ /* 0x040fe200078408ff */
[----:B------:R1:W-:Y:S01]  /*3b50*/  STL.64 [R1+0xb0], R24 ;  /* 0x0000b01801007387 */ /* 0x0003e20000100a00 */
[C---:B------:R-:W-:Y:S01]  /*3b60*/  LEA R0, R20.reuse, R12, 0x2 ;  /* 0x0000000c14007211 */ /* 0x040fe200078e10ff */
[----:B------:R-:W-:Y:S01]  /*3b70*/  CS2R R210, SRZ ;  /* 0x0000000000d27805 */ /* 0x000fe2000001ff00 */
[----:B------:R-:W-:Y:S01]  /*3b80*/  LEA.HI.X.SX32 R15, R7, R17, 0x1, P2 ;  /* 0x00000011070f7211 */ /* 0x000fe200010f0eff */
[----:B------:R2:W-:Y:S01]  /*3b90*/  STL.64 [R1+0xa8], R22 ;  /* 0x0000a81601007387 */ /* 0x0005e20000100a00 */
[----:B------:R-:W-:Y:S01]  /*3ba0*/  LEA R5, R20, R0, 0x2 ;  /* 0x0000000014057211 */ /* 0x000fe200078e10ff */
[----:B0-----:R-:W-:Y:S01]  /*3bb0*/  CS2R R26, SRZ ;  /* 0x00000000001a7805 */ /* 0x001fe2000001ff00 */
[----:B-1----:R-:W-:-:S02]  /*3bc0*/  LEA R24, P0, R3, R18, 0x1 ;  /* 0x0000001203187211 */ /* 0x002fc400078008ff */
[C---:B--2---:R-:W-:Y:S02]  /*3bd0*/  LEA R22, P1, R6.reuse, R18, 0x1 ;  /* 0x0000001206167211 */ /* 0x044fe400078208ff */
[-C--:B------:R-:W-:Y:S02]  /*3be0*/  LEA.HI.X.SX32 R25, R3, R17.reuse, 0x1, P0 ;  /* 0x0000001103197211 */ /* 0x080fe400000f0eff */
[----:B------:R-:W-:Y:S02]  /*3bf0*/  LEA.HI.X.SX32 R23, R6, R17, 0x1, P1 ;  /* 0x0000001106177211 */ /* 0x000fe400008f0eff */
[C---:B------:R-:W-:Y:S01]  /*3c00*/  LEA R3, R20.reuse, R5, 0x2 ;  /* 0x0000000514037211 */ /* 0x040fe200078e10ff */
[----:B------:R0:W-:Y:S03]  /*3c10*/  STL.64 [R1+0xa0], R24 ;  /* 0x0000a01801007387 */ /* 0x0001e60000100a00 */
[C---:B------:R-:W-:Y:S01]  /*3c20*/  LEA R6, R20.reuse, R3, 0x2 ;  /* 0x0000000314067211 */ /* 0x040fe200078e10ff */
[----:B------:R1:W-:Y:S03]  /*3c30*/  STL.64 [R1+0x98], R22 ;  /* 0x0000981601007387 */ /* 0x0003e60000100a00 */
[----:B------:R-:W-:Y:S01]  /*3c40*/  LEA R7, R20, R6, 0x2 ;  /* 0x0000000614077211 */ /* 0x000fe200078e10ff */
[----:B------:R2:W-:Y:S01]  /*3c50*/  STL.64 [R1+0x90], R14 ;  /* 0x0000900e01007387 */ /* 0x0005e20000100a00 */
[----:B0-----:R-:W-:-:S02]  /*3c60*/  LEA R24, P0, R8, R18, 0x1 ;  /* 0x0000001208187211 */ /* 0x001fc400078008ff */
[CC--:B-1----:R-:W-:Y:S02]  /*3c70*/  LEA R22, P1, R9.reuse, R18.reuse, 0x1 ;  /* 0x0000001209167211 */ /* 0x0c2fe400078208ff */
[-C--:B------:R-:W-:Y:S02]  /*3c80*/  LEA.HI.X.SX32 R25, R8, R17.reuse, 0x1, P0 ;  /* 0x0000001108197211 */ /* 0x080fe400000f0eff */
[CC--:B--2---:R-:W-:Y:S02]  /*3c90*/  LEA R14, P2, R10.reuse, R18.reuse, 0x1 ;  /* 0x000000120a0e7211 */ /* 0x0c4fe400078408ff */
[-C--:B------:R-:W-:Y:S01]  /*3ca0*/  LEA.HI.X.SX32 R23, R9, R17.reuse, 0x1, P1 ;  /* 0x0000001109177211 */ /* 0x080fe200008f0eff */
[----:B------:R0:W-:Y:S01]  /*3cb0*/  STL.64 [R1+0x88], R24 ;  /* 0x0000881801007387 */ /* 0x0001e20000100a00 */
[----:B------:R-:W-:Y:S02]  /*3cc0*/  LEA.HI.X.SX32 R15, R10, R17, 0x1, P2 ;  /* 0x000000110a0f7211 */ /* 0x000fe400010f0eff */
[----:B------:R-:W-:Y:S01]  /*3cd0*/  LEA R8, R20, R7, 0x2 ;  /* 0x0000000714087211 */ /* 0x000fe200078e10ff */
[----:B------:R1:W-:Y:S04]  /*3ce0*/  STL.64 [R1+0x80], R22 ;  /* 0x0000801601007387 */ /* 0x0003e80000100a00 */
[----:B------:R2:W-:Y:S01]  /*3cf0*/  STL.64 [R1+0x78], R14 ;  /* 0x0000780e01007387 */ /* 0x0005e20000100a00 */
[----:B0-----:R-:W-:-:S04]  /*3d00*/  LEA R24, P0, R11, R18, 0x1 ;  /* 0x000000120b187211 */ /* 0x001fc800078008ff */
[-C--:B------:R-:W-:Y:S02]  /*3d10*/  LEA.HI.X.SX32 R25, R11, R17.reuse, 0x1, P0 ;  /* 0x000000110b197211 */ /* 0x080fe400000f0eff */
[-C--:B-1----:R-:W-:Y:S02]  /*3d20*/  LEA R22, P1, R12, R18.reuse, 0x1 ;  /* 0x000000120c167211 */ /* 0x082fe400078208ff */
[----:B--2---:R-:W-:Y:S01]  /*3d30*/  LEA R14, P2, R0, R18, 0x1 ;  /* 0x00000012000e7211 */ /* 0x004fe200078408ff */
[----:B------:R0:W-:Y:S01]  /*3d40*/  STL.64 [R1+0x70], R24 ;  /* 0x0000701801007387 */ /* 0x0001e20000100a00 */
[-C--:B------:R-:W-:Y:S02]  /*3d50*/  LEA.HI.X.SX32 R23, R12, R17.reuse, 0x1, P1 ;  /* 0x000000110c177211 */ /* 0x080fe400008f0eff */
[----:B------:R-:W-:Y:S02]  /*3d60*/  LEA.HI.X.SX32 R15, R0, R17, 0x1, P2 ;  /* 0x00000011000f7211 */ /* 0x000fe400010f0eff */
[----:B------:R-:W-:-:S02]  /*3d70*/  LEA R0, R20, R8, 0x2 ;  /* 0x0000000814007211 */ /* 0x000fc400078e10ff */
[CC--:B------:R-:W-:Y:S01]  /*3d80*/  LEA R12, P1, R3.reuse, R18.reuse, 0x1 ;  /* 0x00000012030c7211 */ /* 0x0c0fe200078208ff */
[----:B------:R1:W-:Y:S01]  /*3d90*/  STL.64 [R1+0x60], R14 ;  /* 0x0000600e01007387 */ /* 0x0003e20000100a00 */
[----:B------:R-:W-:Y:S02]  /*3da0*/  LEA R10, P2, R6, R18, 0x1 ;  /* 0x00000012060a7211 */ /* 0x000fe400078408ff */
[----:B------:R-:W-:Y:S01]  /*3db0*/  LEA R9, R20, R0, 0x2 ;  /* 0x0000000014097211 */ /* 0x000fe200078e10ff */
[----:B------:R2:W-:Y:S01]  /*3dc0*/  STL.64 [R1+0x68], R22 ;  /* 0x0000681601007387 */ /* 0x0005e20000100a00 */
[-C--:B------:R-:W-:Y:S01]  /*3dd0*/  LEA.HI.X.SX32 R13, R3, R17.reuse, 0x1, P1 ;  /* 0x00000011030d7211 */ /* 0x080fe200008f0eff */
[----:B0-----:R-:W-:Y:S01]  /*3de0*/  CS2R R24, SRZ ;  /* 0x0000000000187805 */ /* 0x001fe2000001ff00 */
[----:B------:R-:W-:Y:S02]  /*3df0*/  LEA.HI.X.SX32 R11, R6, R17, 0x1, P2 ;  /* 0x00000011060b7211 */ /* 0x000fe400010f0eff */
[----:B------:R-:W-:-:S02]  /*3e00*/  LEA R3, R20, R9, 0x2 ;  /* 0x0000000914037211 */ /* 0x000fc400078e10ff */
[----:B-1----:R-:W-:-:S04]  /*3e10*/  LEA R14, P0, R5, R18, 0x1 ;  /* 0x00000012050e7211 */ /* 0x002fc800078008ff */
[----:B------:R-:W-:Y:S01]  /*3e20*/  LEA.HI.X.SX32 R15, R5, R17, 0x1, P0 ;  /* 0x00000011050f7211 */ /* 0x000fe200000f0eff */
[----:B--2---:R-:W-:Y:S01]  /*3e30*/  CS2R R22, SRZ ;  /* 0x0000000000167805 */ /* 0x004fe2000001ff00 */
[----:B------:R-:W-:-:S03]  /*3e40*/  LEA R5, R20, R3, 0x2 ;  /* 0x0000000314057211 */ /* 0x000fc600078e10ff */
[----:B------:R0:W-:Y:S04]  /*3e50*/  STL.64 [R1+0x58], R14 ;  /* 0x0000580e01007387 */ /* 0x0001e80000100a00 */
[----:B------:R1:W-:Y:S04]  /*3e60*/  STL.64 [R1+0x50], R12 ;  /* 0x0000500c01007387 */ /* 0x0003e80000100a00 */
[----:B------:R2:W-:Y:S01]  /*3e70*/  STL.64 [R1+0x48], R10 ;  /* 0x0000480a01007387 */ /* 0x0005e20000100a00 */
[----:B0-----:R-:W-:-:S04]  /*3e80*/  LEA R14, P0, R7, R18, 0x1 ;  /* 0x00000012070e7211 */ /* 0x001fc800078008ff */
[-C--:B------:R-:W-:Y:S02]  /*3e90*/  LEA.HI.X.SX32 R15, R7, R17.reuse, 0x1, P0 ;  /* 0x00000011070f7211 */ /* 0x080fe400000f0eff */
[-C--:B-1----:R-:W-:Y:S02]  /*3ea0*/  LEA R12, P1, R8, R18.reuse, 0x1 ;  /* 0x00000012080c7211 */ /* 0x082fe400078208ff */
[-C--:B--2---:R-:W-:Y:S01]  /*3eb0*/  LEA R10, P2, R0, R18.reuse, 0x1 ;  /* 0x00000012000a7211 */ /* 0x084fe200078408ff */
[----:B------:R0:W-:Y:S01]  /*3ec0*/  STL.64 [R1+0x40], R14 ;  /* 0x0000400e01007387 */ /* 0x0001e20000100a00 */
[-C--:B------:R-:W-:Y:S02]  /*3ed0*/  LEA.HI.X.SX32 R13, R8, R17.reuse, 0x1, P1 ;  /* 0x00000011080d7211 */ /* 0x080fe400008f0eff */
[----:B------:R-:W-:Y:S02]  /*3ee0*/  LEA.HI.X.SX32 R11, R0, R17, 0x1, P2 ;  /* 0x00000011000b7211 */ /* 0x000fe400010f0eff */
[----:B------:R-:W-:Y:S01]  /*3ef0*/  LEA R0, R20, R5, 0x2 ;  /* 0x0000000514007211 */ /* 0x000fe200078e10ff */
[----:B------:R1:W-:Y:S01]  /*3f00*/  STL.64 [R1+0x38], R12 ;  /* 0x0000380c01007387 */ /* 0x0003e20000100a00 */
[----:B------:R-:W-:Y:S01]  /*3f10*/  MOV R8, 0x3f800000 ;  /* 0x3f80000000087802 */ /* 0x000fe20000000f00 */
[----:B------:R-:W-:Y:S01]  /*3f20*/  CS2R R20, SRZ ;  /* 0x0000000000147805 */ /* 0x000fe2000001ff00 */
[-C--:B------:R-:W-:Y:S01]  /*3f30*/  LEA R6, P3, R0, R18.reuse, 0x1 ;  /* 0x0000001200067211 */ /* 0x080fe200078608ff */
[----:B------:R2:W-:Y:S01]  /*3f40*/  STL.64 [R1+0x30], R10 ;  /* 0x0000300a01007387 */ /* 0x0005e20000100a00 */
[----:B0-----:R-:W-:-:S02]  /*3f50*/  LEA R14, P0, R9, R18, 0x1 ;  /* 0x00000012090e7211 */ /* 0x001fc400078008ff */
[-C--:B------:R-:W-:Y:S02]  /*3f60*/  LEA.HI.X.SX32 R7, R0, R17.reuse, 0x1, P3 ;  /* 0x0000001100077211 */ /* 0x080fe400018f0eff */
[-C--:B------:R-:W-:Y:S02]  /*3f70*/  LEA.HI.X.SX32 R15, R9, R17.reuse, 0x1, P0 ;  /* 0x00000011090f7211 */ /* 0x080fe400000f0eff */
[-C--:B-1----:R-:W-:Y:S02]  /*3f80*/  LEA R12, P1, R3, R18.reuse, 0x1 ;  /* 0x00000012030c7211 */ /* 0x082fe400078208ff */
[----:B------:R-:W-:Y:S01]  /*3f90*/  MOV R9, 0x3f800000 ;  /* 0x3f80000000097802 */ /* 0x000fe20000000f00 */
[----:B------:R0:W-:Y:S01]  /*3fa0*/  STL.64 [R1+0x28], R14 ;  /* 0x0000280e01007387 */ /* 0x0001e20000100a00 */
[----:B--2---:R-:W-:Y:S02]  /*3fb0*/  LEA R10, P2, R5, R18, 0x1 ;  /* 0x00000012050a7211 */ /* 0x004fe400078408ff */
[-C--:B------:R-:W-:Y:S01]  /*3fc0*/  LEA.HI.X.SX32 R13, R3, R17.reuse, 0x1, P1 ;  /* 0x00000011030d7211 */ /* 0x080fe200008f0eff */
[----:B------:R1:W-:Y:S01]  /*3fd0*/  STL.64 [R1+0x10], R6 ;  /* 0x0000100601007387 */ /* 0x0003e20000100a00 */
[----:B------:R-:W-:-:S02]  /*3fe0*/  LEA.HI.X.SX32 R11, R5, R17, 0x1, P2 ;  /* 0x00000011050b7211 */ /* 0x000fc400010f0eff */
[----:B------:R-:W-:Y:S01]  /*3ff0*/  SHF.R.S32.HI R5, RZ, 0x6, R246 ;  /* 0x00000006ff057819 */ /* 0x000fe200000114f6 */
[----:B------:R-:W-:Y:S01]  /*4000*/  STL.64 [R1+0x20], R12 ;  /* 0x0000200c01007387 */ /* 0x000fe20000100a00 */
[----:B------:R-:W-:Y:S02]  /*4010*/  MOV R3, RZ ;  /* 0x000000ff00037202 */ /* 0x000fe40000000f00 */
[----:B------:R-:W-:Y:S01]  /*4020*/  SGXT R5, R5, 0x1 ;  /* 0x000000010505781a */ /* 0x000fe20000000200 */
[----:B------:R-:W-:Y:S01]  /*4030*/  STL.64 [R1+0x18], R10 ;  /* 0x0000180a01007387 */ /* 0x000fe20000100a00 */
[----:B0-----:R-:W-:Y:S02]  /*4040*/  MOV R15, 0xff800000 ;  /* 0xff800000000f7802 */ /* 0x001fe40000000f00 */
[----:B------:R-:W-:Y:S02]  /*4050*/  LOP3.LUT R5, R5, 0x90, RZ, 0xc0, !PT ;  /* 0x0000009005057812 */ /* 0x000fe400078ec0ff */
[----:B-1----:R-:W-:-:S02]  /*4060*/  MOV R6, c[0x0][0x1a4] ;  /* 0x0000690000067a02 */ /* 0x002fc40000000f00 */
[----:B------:R-:W-:Y:S02]  /*4070*/  MOV R7, 0x3f800000 ;  /* 0x3f80000000077802 */ /* 0x000fe40000000f00 */
[CC--:B------:R-:W-:Y:S01]  /*4080*/  LEA R132, R6.reuse, R6.reuse, 0x3 ;  /* 0x0000000606847211 */ /* 0x0c0fe200078e18ff */
[C---:B------:R-:W-:Y:S01]  /*4090*/  IMAD R126, R6.reuse, 0x12, RZ ;  /* 0x00000012067e7824 */ /* 0x040fe200078e02ff */
[CC--:B------:R-:W-:Y:S01]  /*40a0*/  LEA R134, R6.reuse, R6.reuse, 0x4 ;  /* 0x0000000606867211 */ /* 0x0c0fe200078e20ff */
[C---:B------:R-:W-:Y:S01]  /*40b0*/  IMAD R145, R6.reuse, 0x22, RZ ;  /* 0x0000002206917824 */ /* 0x040fe200078e02ff */
[C---:B------:R-:W-:Y:S01]  /*40c0*/  LEA R121, R6.reuse, R6, 0x2 ;  /* 0x0000000606797211 */ /* 0x040fe200078e10ff */
[----:B------:R-:W-:Y:S01]  /*40d0*/  IMAD R143, R6, 0x24, RZ ;  /* 0x00000024068f7824 */ /* 0x000fe200078e02ff */
[-C--:B------:R-:W-:Y:S01]  /*40e0*/  IADD3 R158, P0, R126, R232.reuse, RZ ;  /* 0x000000e87e9e7210 */ /* 0x080fe20007f1e0ff */
[C---:B------:R-:W-:Y:S01]  /*40f0*/  IMAD R140, R6.reuse, 0x28, RZ ;  /* 0x00000028068c7824 */ /* 0x040fe200078e02ff */
[-C--:B------:R-:W-:Y:S01]  /*4100*/  IADD3 R146, P5, R145, R232.reuse, RZ ;  /* 0x000000e891927210 */ /* 0x080fe20007fbe0ff */
[C---:B------:R-:W-:Y:S01]  /*4110*/  IMAD R120, R6.reuse, 0xa, RZ ;  /* 0x0000000a06787824 */ /* 0x040fe200078e02ff */
[-C--:B------:R-:W-:Y:S01]  /*4120*/  IADD3 R156, P3, R143, R232.reuse, RZ ;  /* 0x000000e88f9c7210 */ /* 0x080fe20007f7e0ff */
[----:B------:R-:W-:Y:S01]  /*4130*/  IMAD R141, R6, 0x26, RZ ;  /* 0x00000026068d7824 */ /* 0x000fe200078e02ff */
[-C--:B------:R-:W-:Y:S01]  /*4140*/  IADD3 R154, P2, R140, R232.reuse, RZ ;  /* 0x000000e88c9a7210 */ /* 0x080fe20007f5e0ff */
[----:B------:R-:W-:Y:S01]  /*4150*/  IMAD R123, R6, 0x13, RZ ;  /* 0x00000013067b7824 */ /* 0x000fe200078e02ff */
[-C--:B------:R-:W-:Y:S01]  /*4160*/  LEA.HI.X.SX32 R159, R132, R233.reuse, 0x1, P0 ;  /* 0x000000e9849f7211 */ /* 0x080fe200000f0eff */
[----:B------:R-:W-:Y:S01]  /*4170*/  IMAD R98, R6, 0x14, RZ ;  /* 0x0000001406627824 */ /* 0x000fe200078e02ff */
[-C--:B------:R-:W-:Y:S01]  /*4180*/  IADD3 R140, P0, R120, R232.reuse, RZ ;  /* 0x000000e8788c7210 */ /* 0x080fe20007f1e0ff */
[----:B------:R-:W-:Y:S01]  /*4190*/  STL [R1+0xc], R7 ;  /* 0x00000c0701007387 */ /* 0x000fe20000100800 */
[-C--:B------:R-:W-:Y:S01]  /*41a0*/  IADD3 R150, P1, R141, R232.reuse, RZ ;  /* 0x000000e88d967210 */ /* 0x080fe20007f3e0ff */
[----:B------:R-:W-:Y:S01]  /*41b0*/  IMAD R133, R6, 0x2e, RZ ;  /* 0x0000002e06857824 */ /* 0x000fe200078e02ff */
[-C--:B------:R-:W-:Y:S01]  /*41c0*/  LEA.HI.X.SX32 R147, R134, R233.reuse, 0x1, P5 ;  /* 0x000000e986937211 */ /* 0x080fe200028f0eff */
[----:B------:R-:W-:Y:S01]  /*41d0*/  STL [R1+0x8], R9 ;  /* 0x0000080901007387 */ /* 0x000fe20000100800 */
[-C--:B------:R-:W-:Y:S01]  /*41e0*/  LEA.HI.X.SX32 R157, R126, R233.reuse, 0x1, P3 ;  /* 0x000000e97e9d7211 */ /* 0x080fe200018f0eff */
[C---:B------:R-:W-:Y:S01]  /*41f0*/  IMAD R53, R6.reuse, 0x16, RZ ;  /* 0x0000001606357824 */ /* 0x040fe200078e02ff */
[-C--:B------:R-:W-:Y:S01]  /*4200*/  LEA.HI.X.SX32 R141, R121, R233.reuse, 0x1, P0 ;  /* 0x000000e9798d7211 */ /* 0x080fe200000f0eff */
[----:B------:R-:W-:Y:S01]  /*4210*/  STL [R1+0x4], R8 ;  /* 0x0000040801007387 */ /* 0x000fe20000100800 */
[-C--:B------:R-:W-:Y:S01]  /*4220*/  LEA.HI.X.SX32 R151, R123, R233.reuse, 0x1, P1 ;  /* 0x000000e97b977211 */ /* 0x080fe200008f0eff */
[----:B------:R-:W-:Y:S01]  /*4230*/  IMAD R139, R6, 0x2a, RZ ;  /* 0x0000002a068b7824 */ /* 0x000fe200078e02ff */
[----:B------:R-:W-:Y:S01]  /*4240*/  IADD3 R132, P3, R98, R232, RZ ;  /* 0x000000e862847210 */ /* 0x000fe20007f7e0ff */
[----:B------:R-:W-:Y:S01]  /*4250*/  STL [R1], R7 ;  /* 0x0000000701007387 */ /* 0x000fe20000100800 */
[C---:B------:R-:W-:Y:S01]  /*4260*/  IMAD R136, R6.reuse, 0x2c, RZ ;  /* 0x0000002c06887824 */ /* 0x040fe200078e02ff */
[C---:B------:R-:W-:Y:S01]  /*4270*/  LEA R44, R6.reuse, R6, 0x1 ;  /* 0x00000006062c7211 */ /* 0x040fe200078e08ff */
[C---:B------:R-:W-:Y:S01]  /*4280*/  IMAD R55, R6.reuse, 0xb, RZ ;  /* 0x0000000b06377824 */ /* 0x040fe200078e02ff */
[----:B------:R0:W-:Y:S01]  /*4290*/  STL.64 [R1+0x180], R146 ;  /* 0x0001809201007387 */ /* 0x0001e20000100a00 */
[C---:B------:R-:W-:Y:S01]  /*42a0*/  IMAD R42, R6.reuse, 0x6, RZ ;  /* 0x00000006062a7824 */ /* 0x040fe200078e02ff */
[-C--:B------:R-:W-:Y:S01]  /*42b0*/  IADD3 R152, P4, R139, R232.reuse, RZ ;  /* 0x000000e88b987210 */ /* 0x080fe20007f9e0ff */
[C---:B------:R-:W-:Y:S01]  /*42c0*/  IMAD R96, R6.reuse, 0x15, RZ ;  /* 0x0000001506607824 */ /* 0x040fe200078e02ff */
[----:B------:R-:W-:Y:S01]  /*42d0*/  STL.64 [R1+0x1c0], R158 ;  /* 0x0001c09e01007387 */ /* 0x000fe20000100a00 */
[----:B------:R-:W-:Y:S01]  /*42e0*/  IMAD R40, R6, 0xc, RZ ;  /* 0x0000000c06287824 */ /* 0x000fe200078e02ff */
[-C--:B------:R-:W-:Y:S01]  /*42f0*/  IADD3 R148, P6, R136, R232.reuse, RZ ;  /* 0x000000e888947210 */ /* 0x080fe20007fde0ff */
[C---:B------:R-:W-:Y:S01]  /*4300*/  IMAD R124, R6.reuse, 0x30, RZ ;  /* 0x00000030067c7824 */ /* 0x040fe200078e02ff */
[----:B------:R-:W-:Y:S01]  /*4310*/  STL.64 [R1+0x178], R156 ;  /* 0x0001789c01007387 */ /* 0x000fe20000100a00 */
[----:B------:R-:W-:Y:S01]  /*4320*/  IMAD R47, R6, 0x17, RZ ;  /* 0x00000017062f7824 */ /* 0x000fe200078e02ff */
[-C--:B------:R-:W-:Y:S01]  /*4330*/  LEA.HI.X.SX32 R155, R98, R233.reuse, 0x1, P2 ;  /* 0x000000e9629b7211 */ /* 0x080fe200010f0eff */
[----:B------:R-:W-:Y:S01]  /*4340*/  IMAD R99, R6, 0x34, RZ ;  /* 0x0000003406637824 */ /* 0x000fe200078e02ff */
[-C--:B0-----:R-:W-:Y:S01]  /*4350*/  IADD3 R146, P5, R133, R232.reuse, RZ ;  /* 0x000000e885927210 */ /* 0x081fe20007fbe0ff */
[----:B------:R-:W-:Y:S01]  /*4360*/  STL.64 [R1+0x1e0], R140 ;  /* 0x0001e08c01007387 */ /* 0x000fe20000100a00 */
[-C--:B------:R-:W-:Y:S01]  /*4370*/  LEA.HI.X.SX32 R133, R120, R233.reuse, 0x1, P3 ;  /* 0x000000e978857211 */ /* 0x080fe200018f0eff */
[----:B------:R-:W-:Y:S01]  /*4380*/  IMAD R39, R6, 0x18, RZ ;  /* 0x0000001806277824 */ /* 0x000fe200078e02ff */
[-C--:B------:R-:W-:Y:S01]  /*4390*/  LEA.HI.X.SX32 R153, R96, R233.reuse, 0x1, P4 ;  /* 0x000000e960997211 */ /* 0x080fe200020f0eff */
[----:B------:R0:W-:Y:S01]  /*43a0*/  STL.64 [R1+0x170], R150 ;  /* 0x0001709601007387 */ /* 0x0001e20000100a00 */
[-C--:B------:R-:W-:Y:S01]  /*43b0*/  LEA.HI.X.SX32 R149, R53, R233.reuse, 0x1, P6 ;  /* 0x000000e935957211 */ /* 0x080fe200030f0eff */
[----:B------:R-:W-:Y:S01]  /*43c0*/  IMAD R122, R6, 0x32, RZ ;  /* 0x00000032067a7824 */ /* 0x000fe200078e02ff */
[-C--:B------:R-:W-:Y:S01]  /*43d0*/  IADD3 R98, P6, R40, R232.reuse, RZ ;  /* 0x000000e828627210 */ /* 0x080fe20007fde0ff */
[----:B------:R-:W-:Y:S01]  /*43e0*/  IMAD R18, R6, 0x1a, RZ ;  /* 0x0000001a06127824 */ /* 0x000fe200078e02ff */
[-C--:B------:R-:W-:Y:S01]  /*43f0*/  IADD3 R144, P1, R124, R232.reuse, RZ ;  /* 0x000000e87c907210 */ /* 0x080fe20007f3e0ff */
[C---:B------:R-:W-:Y:S01]  /*4400*/  IMAD R97, R6.reuse, 0x36, RZ ;  /* 0x0000003606617824 */ /* 0x040fe200078e02ff */
[----:B------:R1:W-:Y:S01]  /*4410*/  STL.64 [R1+0x1b8], R132 ;  /* 0x0001b88401007387 */ /* 0x0003e20000100a00 */
[-C--:B------:R-:W-:Y:S01]  /*4420*/  LEA.HI.X.SX32 R147, R47, R233.reuse, 0x1, P5 ;  /* 0x000000e92f937211 */ /* 0x080fe200028f0eff */
[C---:B------:R-:W-:Y:S01]  /*4430*/  IMAD R36, R6.reuse, 0x19, RZ ;  /* 0x0000001906247824 */ /* 0x040fe200078e02ff */
[-C--:B------:R-:W-:Y:S01]  /*4440*/  IADD3 R96, P5, R39, R232.reuse, RZ ;  /* 0x000000e827607210 */ /* 0x080fe20007fbe0ff */
[----:B------:R-:W-:Y:S01]  /*4450*/  STL.64 [R1+0x168], R154 ;  /* 0x0001689a01007387 */ /* 0x000fe20000100a00 */
[-C--:B0-----:R-:W-:Y:S01]  /*4460*/  IADD3 R150, P3, R53, R232.reuse, RZ ;  /* 0x000000e835967210 */ /* 0x081fe20007f7e0ff */
[----:B------:R-:W-:Y:S01]  /*4470*/  IMAD R43, R6, 0x3a, RZ ;  /* 0x0000003a062b7824 */ /* 0x000fe200078e02ff */
[-C--:B------:R-:W-:Y:S01]  /*4480*/  IADD3 R140, P0, R122, R232.reuse, RZ ;  /* 0x000000e87a8c7210 */ /* 0x080fe20007f1e0ff */
[----:B------:R-:W-:Y:S01]  /*4490*/  STL.64 [R1+0x160], R152 ;  /* 0x0001609801007387 */ /* 0x000fe20000100a00 */
[-C--:B------:R-:W-:Y:S01]  /*44a0*/  LEA.HI.X.SX32 R151, R55, R233.reuse, 0x1, P3 ;  /* 0x000000e937977211 */ /* 0x080fe200018f0eff */
[----:B------:R-:W-:Y:S01]  /*44b0*/  IMAD R38, R6, 0xd, RZ ;  /* 0x0000000d06267824 */ /* 0x000fe200078e02ff */
[-C--:B------:R-:W-:Y:S01]  /*44c0*/  IADD3 R120, P3, R42, R232.reuse, RZ ;  /* 0x000000e82a787210 */ /* 0x080fe20007f7e0ff */
[----:B------:R-:W-:Y:S01]  /*44d0*/  IMAD R7, R6, 0xe, RZ ;  /* 0x0000000e06077824 */ /* 0x000fe200078e02ff */
[-C--:B-1----:R-:W-:Y:S01]  /*44e0*/  IADD3 R132, P2, R99, R232.reuse, RZ ;  /* 0x000000e863847210 */ /* 0x082fe20007f5e0ff */
[----:B------:R-:W-:Y:S01]  /*44f0*/  STL.64 [R1+0x1b0], R150 ;  /* 0x0001b09601007387 */ /* 0x000fe20000100a00 */
[-C--:B------:R-:W-:Y:S01]  /*4500*/  LEA.HI.X.SX32 R121, R44, R233.reuse, 0x1, P3 ;  /* 0x000000e92c797211 */ /* 0x080fe200018f0eff */
[----:B------:R-:W-:Y:S01]  /*4510*/  IMAD R16, R6, 0x1c, RZ ;  /* 0x0000001c06107824 */ /* 0x000fe200078e02ff */
[-C--:B------:R-:W-:Y:S01]  /*4520*/  LEA.HI.X.SX32 R99, R42, R233.reuse, 0x1, P6 ;  /* 0x000000e92a637211 */ /* 0x080fe200030f0eff */
[----:B------:R-:W-:Y:S01]  /*4530*/  STL.64 [R1+0x158], R148 ;  /* 0x0001589401007387 */ /* 0x000fe20000100a00 */
[-C--:B------:R-:W-:Y:S01]  /*4540*/  LEA.HI.X.SX32 R145, R39, R233.reuse, 0x1, P1 ;  /* 0x000000e927917211 */ /* 0x080fe200008f0eff */
[----:B------:R-:W-:Y:S01]  /*4550*/  IMAD R46, R6, 0x1b, RZ ;  /* 0x0000001b062e7824 */ /* 0x000fe200078e02ff */
[-C--:B------:R-:W-:Y:S01]  /*4560*/  IADD3 R122, P4, R97, R232.reuse, RZ ;  /* 0x000000e8617a7210 */ /* 0x080fe20007f9e0ff */
[----:B------:R0:W-:Y:S01]  /*4570*/  STL.64 [R1+0x1f0], R120 ;  /* 0x0001f07801007387 */ /* 0x0001e20000100a00 */
[----:B------:R-:W-:Y:S01]  /*4580*/  IADD3 R42, P1, R18, R232, RZ ;  /* 0x000000e8122a7210 */ /* 0x000fe20007f3e0ff */
[----:B------:R-:W-:Y:S01]  /*4590*/  IMAD R45, R6, 0x38, RZ ;  /* 0x00000038062d7824 */ /* 0x000fe200078e02ff */
[-C--:B------:R-:W-:Y:S01]  /*45a0*/  LEA.HI.X.SX32 R97, R40, R233.reuse, 0x1, P5 ;  /* 0x000000e928617211 */ /* 0x080fe200028f0eff */
[----:B------:R-:W-:Y:S01]  /*45b0*/  STL.64 [R1+0x150], R146 ;  /* 0x0001509201007387 */ /* 0x000fe20000100a00 */
[-C--:B------:R-:W-:Y:S01]  /*45c0*/  LEA.HI.X.SX32 R141, R36, R233.reuse, 0x1, P0 ;  /* 0x000000e9248d7211 */ /* 0x080fe200000f0eff */
[C---:B------:R-:W-:Y:S01]  /*45d0*/  IMAD R17, R6.reuse, 0x1e, RZ ;  /* 0x0000001e06117824 */ /* 0x040fe200078e02ff */
[----:B------:R-:W-:Y:S01]  /*45e0*/  LEA R52, R6, -R6, 0x3 ;  /* 0x8000000606347211 */ /* 0x000fe200078e18ff */
[----:B------:R1:W-:Y:S01]  /*45f0*/  STL.64 [R1+0x1d8], R98 ;  /* 0x0001d86201007387 */ /* 0x0003e20000100a00 */
[-C--:B------:R-:W-:Y:S01]  /*4600*/  LEA.HI.X.SX32 R133, R18, R233.reuse, 0x1, P2 ;  /* 0x000000e912857211 */ /* 0x080fe200010f0eff */
[----:B------:R-:W-:Y:S01]  /*4610*/  IMAD R37, R6, 0x3e, RZ ;  /* 0x0000003e06257824 */ /* 0x000fe200078e02ff */
[-C--:B------:R-:W-:Y:S01]  /*4620*/  LEA.HI.X.SX32 R123, R46, R233.reuse, 0x1, P4 ;  /* 0x000000e92e7b7211 */ /* 0x080fe200020f0eff */
[----:B------:R2:W-:Y:S01]  /*4630*/  STL.64 [R1+0x1a8], R96 ;  /* 0x0001a86001007387 */ /* 0x0005e20000100a00 */
[----:B0-----:R-:W-:Y:S01]  /*4640*/  IADD3 R120, P3, R45, R232, RZ ;  /* 0x000000e82d787210 */ /* 0x001fe20007f7e0ff */
[C---:B------:R-:W-:Y:S01]  /*4650*/  IMAD R41, R6.reuse, 0x3c, RZ ;  /* 0x0000003c06297824 */ /* 0x040fe200078e02ff */
[C---:B------:R-:W-:Y:S01]  /*4660*/  LEA R125, R6.reuse, -R6, 0x4 ;  /* 0x80000006067d7211 */ /* 0x040fe200078e20ff */
[----:B------:R-:W-:Y:S01]  /*4670*/  STL.64 [R1+0x148], R144 ;  /* 0x0001489001007387 */ /* 0x000fe20000100a00 */
[-C--:B------:R-:W-:Y:S01]  /*4680*/  IADD3 R36, P4, R17, R232.reuse, RZ ;  /* 0x000000e811247210 */ /* 0x080fe20007f9e0ff */
[C---:B------:R-:W-:Y:S01]  /*4690*/  IMAD R54, R6.reuse, 0x1d, RZ ;  /* 0x0000001d06367824 */ /* 0x040fe200078e02ff */
[----:B------:R-:W-:Y:S01]  /*46a0*/  SHF.L.U32 R19, R6, 0x1, RZ ;  /* 0x0000000106137819 */ /* 0x000fe200000006ff */
[----:B------:R-:W-:Y:S01]  /*46b0*/  STL.64 [R1+0x140], R140 ;  /* 0x0001408c01007387 */ /* 0x000fe20000100a00 */
[-C--:B-1----:R-:W-:Y:S01]  /*46c0*/  IADD3 R98, P6, R43, R232.reuse, RZ ;  /* 0x000000e82b627210 */ /* 0x082fe20007fde0ff */
[----:B------:R-:W-:Y:S01]  /*46d0*/  CS2R R8, SRZ ;  /* 0x0000000000087805 */ /* 0x000fe2000001ff00 */
[----:B------:R-:W-:Y:S01]  /*46e0*/  LEA.HI.X.SX32 R43, R38, R233, 0x1, P1 ;  /* 0x000000e9262b7211 */ /* 0x000fe200008f0eff */
[----:B------:R-:W-:Y:S01]  /*46f0*/  CS2R R10, SRZ ;  /* 0x00000000000a7805 */ /* 0x000fe2000001ff00 */
[----:B------:R-:W-:-:S02]  /*4700*/  IADD3 R38, P2, R16, R232, RZ ;  /* 0x000000e810267210 */ /* 0x000fc40007f5e0ff */
[-C--:B------:R-:W-:Y:S01]  /*4710*/  IADD3 R40, P0, R37, R232.reuse, RZ ;  /* 0x000000e825287210 */ /* 0x080fe20007f1e0ff */
[----:B------:R0:W-:Y:S01]  /*4720*/  STL.64 [R1+0x1a0], R42 ;  /* 0x0001a02a01007387 */ /* 0x0001e20000100a00 */
[-C--:B------:R-:W-:Y:S02]  /*4730*/  LEA.HI.X.SX32 R39, R7, R233.reuse, 0x1, P2 ;  /* 0x000000e907277211 */ /* 0x080fe400010f0eff */
[-C--:B------:R-:W-:Y:S01]  /*4740*/  LEA.HI.X.SX32 R121, R16, R233.reuse, 0x1, P3 ;  /* 0x000000e910797211 */ /* 0x080fe200018f0eff */
[----:B------:R-:W-:Y:S01]  /*4750*/  STL.64 [R1+0x138], R132 ;  /* 0x0001388401007387 */ /* 0x000fe20000100a00 */
[----:B------:R-:W-:Y:S02]  /*4760*/  LEA.HI.X.SX32 R37, R125, R233, 0x1, P4 ;  /* 0x000000e97d257211 */ /* 0x000fe400020f0eff */
[-C--:B--2---:R-:W-:Y:S01]  /*4770*/  IADD3 R96, P5, R41, R232.reuse, RZ ;  /* 0x000000e829607210 */ /* 0x084fe20007fbe0ff */
[----:B------:R-:W-:Y:S01]  /*4780*/  STL.64 [R1+0x130], R122 ;  /* 0x0001307a01007387 */ /* 0x000fe20000100a00 */
[----:B------:R-:W-:-:S02]  /*4790*/  LEA R44, P2, R6, R232, 0x2 ;  /* 0x000000e8062c7211 */ /* 0x000fc400078410ff */
[----:B------:R-:W-:Y:S02]  /*47a0*/  SHF.L.U32 R138, R6, 0x2, RZ ;  /* 0x00000002068a7819 */ /* 0x000fe400000006ff */
[-C--:B0-----:R-:W-:Y:S02]  /*47b0*/  IADD3 R42, P1, R7, R232.reuse, RZ ;  /* 0x000000e8072a7210 */ /* 0x081fe40007f3e0ff */
[-C--:B------:R-:W-:Y:S02]  /*47c0*/  LEA.HI.X.SX32 R99, R54, R233.reuse, 0x1, P6 ;  /* 0x000000e936637211 */ /* 0x080fe400030f0eff */
[-C--:B------:R-:W-:Y:S02]  /*47d0*/  LEA.HI.X.SX32 R43, R52, R233.reuse, 0x1, P1 ;  /* 0x000000e9342b7211 */ /* 0x080fe400008f0eff */
[----:B------:R-:W-:Y:S02]  /*47e0*/  IADD3 R46, P1, R19, R232, RZ ;  /* 0x000000e8132e7210 */ /* 0x000fe40007f3e0ff */
[----:B------:R-:W-:Y:S01]  /*47f0*/  SHF.L.U32 R135, R6, 0x4, RZ ;  /* 0x0000000406877819 */ /* 0x000fe200000006ff */
[----:B------:R0:W-:Y:S01]  /*4800*/  STL.64 [R1+0x1d0], R42 ;  /* 0x0001d02a01007387 */ /* 0x0001e20000100a00 */
[----:B------:R-:W-:-:S02]  /*4810*/  LEA.HI.X.SX32 R97, R17, R233, 0x1, P5 ;  /* 0x000000e911617211 */ /* 0x000fc400028f0eff */
[C---:B------:R-:W-:Y:S01]  /*4820*/  SHF.L.U32 R137, R6.reuse, 0x3, RZ ;  /* 0x0000000306897819 */ /* 0x040fe200000006ff */
[----:B------:R1:W-:Y:S01]  /*4830*/  STL.64 [R1+0x198], R38 ;  /* 0x0001982601007387 */ /* 0x0003e20000100a00 */
[CC--:B------:R-:W-:Y:S02]  /*4840*/  LEA.HI.X.SX32 R47, R6.reuse, R233.reuse, 0x1, P1 ;  /* 0x000000e9062f7211 */ /* 0x0c0fe400008f0eff */
[C---:B------:R-:W-:Y:S01]  /*4850*/  LEA R127, R6.reuse, -R6, 0x5 ;  /* 0x80000006067f7211 */ /* 0x040fe200078e28ff */
[----:B------:R-:W-:Y:S01]  /*4860*/  STL.64 [R1+0x128], R120 ;  /* 0x0001287801007387 */ /* 0x000fe20000100a00 */
[-C--:B------:R-:W-:Y:S02]  /*4870*/  LEA.HI.X.SX32 R45, R19, R233.reuse, 0x1, P2 ;  /* 0x000000e9132d7211 */ /* 0x080fe400010f0eff */
[----:B------:R-:W-:Y:S01]  /*4880*/  LEA.HI.X.SX32 R41, R127, R233, 0x1, P0 ;  /* 0x000000e97f297211 */ /* 0x000fe200000f0eff */
[----:B------:R2:W-:Y:S01]  /*4890*/  STL.64 [R1+0x190], R36 ;  /* 0x0001902401007387 */ /* 0x0005e20000100a00 */
[----:B0-----:R-:W-:-:S02]  /*48a0*/  LEA R42, P3, R6, R232, 0x3 ;  /* 0x000000e8062a7211 */ /* 0x001fc400078618ff */
[----:B------:R-:W-:Y:S01]  /*48b0*/  LOP3.LUT R5, R5, 0x7e, R142, 0x78, !PT ;  /* 0x0000007e05057812 */ /* 0x000fe200078e788e */
[----:B------:R-:W-:Y:S01]  /*48c0*/  STL.64 [R1+0x120], R98 ;  /* 0x0001206201007387 */ /* 0x000fe20000100a00 */
[-C--:B-1----:R-:W-:Y:S02]  /*48d0*/  LEA R38, P6, R6, R232.reuse, 0x4 ;  /* 0x000000e806267211 */ /* 0x082fe400078c20ff */
[-C--:B------:R-:W-:Y:S01]  /*48e0*/  LEA.HI.X.SX32 R43, R138, R233.reuse, 0x1, P3 ;  /* 0x000000e98a2b7211 */ /* 0x080fe200018f0eff */
[----:B------:R-:W-:Y:S01]  /*48f0*/  STL.64 [R1+0x118], R96 ;  /* 0x0001186001007387 */ /* 0x000fe20000100a00 */
[----:B------:R-:W-:Y:S02]  /*4900*/  LEA.HI.X.SX32 R39, R137, R233, 0x1, P6 ;  /* 0x000000e989277211 */ /* 0x000fe400030f0eff */
[----:B------:R-:W-:Y:S01]  /*4910*/  MOV R0, RZ ;  /* 0x000000ff00007202 */ /* 0x000fe20000000f00 */
[----:B------:R-:W-:Y:S01]  /*4920*/  STL.64 [R1+0x200], R46 ;  /* 0x0002002e01007387 */ /* 0x000fe20000100a00 */
[----:B--2---:R-:W-:-:S02]  /*4930*/  LEA R36, P4, R6, R232, 0x5 ;  /* 0x000000e806247211 */ /* 0x004fc400078828ff */
[----:B------:R-:W-:Y:S01]  /*4940*/  MOV R14, 0xff800000 ;  /* 0xff800000000e7802 */ /* 0x000fe20000000f00 */
[----:B------:R-:W-:Y:S01]  /*4950*/  STL.64 [R1+0x1f8], R44 ;  /* 0x0001f82c01007387 */ /* 0x000fe20000100a00 */
[----:B------:R-:W-:Y:S02]  /*4960*/  LEA.HI.X.SX32 R37, R135, R233, 0x1, P4 ;  /* 0x000000e987257211 */ /* 0x000fe400020f0eff */
[----:B------:R-:W-:Y:S01]  /*4970*/  MOV R13, 0xff800000 ;  /* 0xff800000000d7802 */ /* 0x000fe20000000f00 */
[----:B------:R0:W-:Y:S01]  /*4980*/  STL.64 [R1+0x1e8], R42 ;  /* 0x0001e82a01007387 */ /* 0x0001e20000100a00 */
[----:B------:R-:W-:Y:S02]  /*4990*/  MOV R12, 0xff800000 ;  /* 0xff800000000c7802 */ /* 0x000fe40000000f00 */
[----:B------:R-:W-:Y:S01]  /*49a0*/  LOP3.LUT R7, R230, 0x40, RZ, 0x3c, !PT ;  /* 0x00000040e6077812 */ /* 0x000fe200078e3cff */
[----:B------:R1:W-:Y:S01]  /*49b0*/  STL.64 [R1+0x188], R36 ;  /* 0x0001882401007387 */ /* 0x0003e20000100a00 */
[----:B------:R-:W-:-:S03]  /*49c0*/  LOP3.LUT R6, R5, 0x20, RZ, 0x3c, !PT ;  /* 0x0000002005067812 */ /* 0x000fc600078e3cff */
[----:B------:R2:W-:Y:S04]  /*49d0*/  STL.64 [R1+0x1c8], R38 ;  /* 0x0001c82601007387 */ /* 0x0005e80000100a00 */
[----:B------:R3:W-:Y:S01]  /*49e0*/  STL.64 [R1+0x110], R40 ;  /* 0x0001102801007387 */ /* 0x0007e20000100a00 */
[----:B0-----:R-:W-:Y:S01]  /*49f0*/  CS2R R42, SRZ ;  /* 0x00000000002a7805 */ /* 0x001fe2000001ff00 */
[----:B-1----:R-:W-:Y:S01]  /*4a00*/  CS2R R36, SRZ ;  /* 0x0000000000247805 */ /* 0x002fe2000001ff00 */
[----:B--2---:R-:W-:Y:S01]  /*4a10*/  CS2R R38, SRZ ;  /* 0x0000000000267805 */ /* 0x004fe2000001ff00 */
[----:B---3--:R-:W-:Y:S02]  /*4a20*/  CS2R R40, SRZ ;  /* 0x0000000000287805 */ /* 0x008fe4000001ff00 */
.L_x_1:
[----:B------:R-:W2:Y:S04]  /*4a30*/  LDL.64 R16, [R1+0x200] ;  /* 0x0002000001107983 */ /* 0x000ea80000100a00 */
[----:B------:R-:W3:Y:S04]  /*4a40*/  LDL.64 R46, [R1+0x1f8] ;  /* 0x0001f800012e7983 */ /* 0x000ee80000100a00 */
[----:B------:R-:W4:Y:S04]  /*4a50*/  LDL.64 R18, [R1+0x1f0] ;  /* 0x0001f00001127983 */ /* 0x000f280000100a00 */
[----:B------:R-:W5:Y:S04]  /*4a60*/  LDL.64 R124, [R1+0x1e8] ;  /* 0x0001e800017c7983 */ /* 0x000f680000100a00 */
        /* <DEDUP_REMOVED lines=12> */
[----:B------:R-:W5:Y:S01]  /*4b30*/  LDL.64 R134, [R1+0x140] ;  /* 0x0001400001867983 */ /* 0x000f620000100a00 */
[----:B------:R-:W-:-:S03]  /*4b40*/  IMAD.WIDE R6, R3, 0x2, R232 ;  /* 0x0000000203067825 */ /* 0x000fc600078e02e8 */
[----:B------:R-:W5:Y:S04]  /*4b50*/  LDL.64 R160, [R1+0x170] ;  /* 0x0001700001a07983 */ /* 0x000f680000100a00 */
[----:B------:R0:W5:Y:S04]  /*4b60*/  LDG.E.U16 R6, [R6.64] ;  /* 0x0000000406067981 */ /* 0x000168000c1e1500 */
        /* <DEDUP_REMOVED lines=22> */
[----:B------:R-:W-:-:S03]  /*4cd0*/  LOP3.LUT R202, R230, 0x40, RZ, 0x3c, !PT ;  /* 0x00000040e6ca7812 */ /* 0x000fc600078e3cff */
[----:B------:R-:W5:Y:S04]  /*4ce0*/  LDL.64 R250, [R1+0x100] ;  /* 0x0001000001fa7983 */ /* 0x000f680000100a00 */
[----:B------:R-:W5:Y:S01]  /*4cf0*/  LDL.64 R200, [R1+0x108] ;  /* 0x0001080001c87983 */ /* 0x000f620000100a00 */
[----:B--2---:R-:W-:-:S04]  /*4d00*/  IMAD.WIDE R16, R3, 0x2, R16 ;  /* 0x0000000203107825 */ /* 0x004fc800078e0210 */
[C---:B---3--:R-:W-:Y:S01]  /*4d10*/  IMAD.WIDE R46, R3.reuse, 0x2, R46 ;  /* 0x00000002032e7825 */ /* 0x048fe200078e022e */
[----:B0-----:R5:W2:Y:S03]  /*4d20*/  LDG.E.U16 R7, [R16.64] ;  /* 0x0000000410077981 */ /* 0x001aa6000c1e1500 */
[C---:B----4-:R-:W-:Y:S02]  /*4d30*/  IMAD.WIDE R18, R3.reuse, 0x2, R18 ;  /* 0x0000000203127825 */ /* 0x050fe400078e0212 */
[----:B------:R0:W3:Y:S02]  /*4d40*/  LDG.E.U16 R46, [R46.64] ;  /* 0x000000042e2e7981 */ /* 0x0000e4000c1e1500 */
[C---:B-----5:R-:W-:Y:S02]  /*4d50*/  IMAD.WIDE R16, R3.reuse, 0x2, R124 ;  /* 0x0000000203107825 */ /* 0x060fe400078e027c */
[----:B------:R-:W4:Y:S04]  /*4d60*/  LDL.64 R124, [R1+0x1a0] ;  /* 0x0001a000017c7983 */ /* 0x000f280000100a00 */
[----:B0-----:R0:W5:Y:S01]  /*4d70*/  LDG.E.U16 R47, [R18.64] ;  /* 0x00000004122f7981 */ /* 0x001162000c1e1500 */
[----:B------:R-:W-:-:S03]  /*4d80*/  IMAD.WIDE R52, R3, 0x2, R52 ;  /* 0x0000000203347825 */ /* 0x000fc600078e0234 */
[----:B------:R1:W2:Y:S01]  /*4d90*/  LDG.E.U16 R17, [R16.64] ;  /* 0x0000000410117981 */ /* 0x0002a2000c1e1500 */
[----:B------:R-:W-:-:S03]  /*4da0*/  IMAD.WIDE R54, R3, 0x2, R54 ;  /* 0x0000000203367825 */ /* 0x000fc600078e0236 */
[----:B------:R1:W2:Y:S01]  /*4db0*/  LDG.E.U16 R52, [R52.64] ;  /* 0x0000000434347981 */ /* 0x0002a2000c1e1500 */
[----:B0-----:R-:W-:-:S03]  /*4dc0*/  IMAD.WIDE R18, R3, 0x2, R122 ;  /* 0x0000000203127825 */ /* 0x001fc600078e027a */
[----:B------:R-:W2:Y:S01]  /*4dd0*/  LDL.64 R122, [R1+0x138] ;  /* 0x00013800017a7983 */ /* 0x000ea20000100a00 */
[----:B------:R-:W-:-:S03]  /*4de0*/  IMAD.WIDE R96, R3, 0x2, R96 ;  /* 0x0000000203607825 */ /* 0x000fc600078e0260 */
[----:B------:R0:W3:Y:S04]  /*4df0*/  LDG.E.U16 R18, [R18.64] ;  /* 0x0000000412127981 */ /* 0x0000e8000c1e1500 */
[----:B-1----:R1:W3:Y:S04]  /*4e00*/  LDG.E.U16 R53, [R96.64] ;  /* 0x0000000460357981 */ /* 0x0022e8000c1e1500 */
[----:B0-----:R0:W3:Y:S01]  /*4e10*/  LDG.E.U16 R19, [R54.64] ;  /* 0x0000000436137981 */ /* 0x0010e2000c1e1500 */
[----:B-1----:R-:W-:-:S03]  /*4e20*/  IMAD.WIDE R96, R3, 0x2, R144 ;  /* 0x0000000203607825 */ /* 0x002fc600078e0290 */
[----:B------:R-:W3:Y:S01]  /*4e30*/  LDL.64 R144, [R1+0x110] ;  /* 0x0001100001907983 */ /* 0x000ee20000100a00 */
[----:B0-----:R-:W-:-:S03]  /*4e40*/  IMAD.WIDE R54, R3, 0x2, R146 ;  /* 0x0000000203367825 */ /* 0x001fc600078e0292 */
[----:B------:R-:W3:Y:S01]  /*4e50*/  LDL.64 R146, [R1+0x150] ;  /* 0x0001500001927983 */ /* 0x000ee20000100a00 */
[----:B------:R-:W-:-:S04]  /*4e60*/  IMAD.WIDE R44, R3, 0x2, R44 ;  /* 0x00000002032c7825 */ /* 0x000fc800078e022c */
[C---:B------:R-:W-:Y:S02]  /*4e70*/  IMAD.WIDE R98, R3.reuse, 0x2, R98 ;  /* 0x0000000203627825 */ /* 0x040fe400078e0262 */
[----:B------:R0:W3:Y:S02]  /*4e80*/  LDG.E.U16 R44, [R44.64] ;  /* 0x000000042c2c7981 */ /* 0x0000e4000c1e1500 */
[----:B------:R-:W-:-:S05]  /*4e90*/  IMAD.WIDE R120, R3, 0x2, R120 ;  /* 0x0000000203787825 */ /* 0x000fca00078e0278 */
[----:B------:R1:W5:Y:S04]  /*4ea0*/  LDG.E.U16 R16, [R120.64] ;  /* 0x0000000478107981 */ /* 0x000368000c1e1500 */
[----:B0-----:R0:W5:Y:S01]  /*4eb0*/  LDG.E.U16 R45, [R98.64] ;  /* 0x00000004622d7981 */ /* 0x001162000c1e1500 */
[----:B-1----:R-:W-:-:S03]  /*4ec0*/  IMAD.WIDE R120, R3, 0x2, R126 ;  /* 0x0000000203787825 */ /* 0x002fc600078e027e */
[----:B------:R1:W5:Y:S01]  /*4ed0*/  LDG.E.U16 R126, [R96.64] ;  /* 0x00000004607e7981 */ /* 0x000362000c1e1500 */
[----:B0-----:R-:W-:-:S03]  /*4ee0*/  IMAD.WIDE R98, R3, 0x2, R132 ;  /* 0x0000000203627825 */ /* 0x001fc600078e0284 */
[----:B------:R0:W5:Y:S04]  /*4ef0*/  LDG.E.U16 R132, [R120.64] ;  /* 0x0000000478847981 */ /* 0x000168000c1e1500 */
[----:B------:R1:W5:Y:S01]  /*4f00*/  LDG.E.U16 R127, [R98.64] ;  /* 0x00000004627f7981 */ /* 0x000362000c1e1500 */
[----:B0-----:R-:W-:-:S04]  /*4f10*/  IMAD.WIDE R120, R3, 0x2, R134 ;  /* 0x0000000203787825 */ /* 0x001fc800078e0286 */
[C---:B-1----:R-:W-:Y:S02]  /*4f20*/  IMAD.WIDE R98, R3.reuse, 0x2, R136 ;  /* 0x0000000203627825 */ /* 0x042fe400078e0288 */
[----:B------:R0:W5:Y:S04]  /*4f30*/  LDG.E.U16 R136, [R120.64] ;  /* 0x0000000478887981 */ /* 0x000168000c1e1500 */
[----:B------:R1:W5:Y:S01]  /*4f40*/  LDG.E.U16 R135, [R98.64] ;  /* 0x0000000462877981 */ /* 0x000362000c1e1500 */
[----:B------:R-:W-:-:S04]  /*4f50*/  IMAD.WIDE R96, R3, 0x2, R158 ;  /* 0x0000000203607825 */ /* 0x000fc800078e029e */
[C---:B0-----:R-:W-:Y:S01]  /*4f60*/  IMAD.WIDE R120, R3.reuse, 0x2, R140 ;  /* 0x0000000203787825 */ /* 0x041fe200078e028c */
[----:B------:R0:W5:Y:S03]  /*4f70*/  LDG.E.U16 R134, [R96.64] ;  /* 0x0000000460867981 */ /* 0x000166000c1e1500 */
[C---:B-1----:R-:W-:Y:S01]  /*4f80*/  IMAD.WIDE R98, R3.reuse, 0x2, R142 ;  /* 0x0000000203627825 */ /* 0x042fe200078e028e */
[----:B------:R3:W5:Y:S04]  /*4f90*/  LDG.E.U16 R141, [R120.64] ;  /* 0x00000004788d7981 */ /* 0x000768000c1e1500 */
[----:B------:R1:W5:Y:S01]  /*4fa0*/  LDG.E.U16 R140, [R98.64] ;  /* 0x00000004628c7981 */ /* 0x000362000c1e1500 */
[----:B0-----:R-:W-:-:S04]  /*4fb0*/  IMAD.WIDE R96, R3, 0x2, R154 ;  /* 0x0000000203607825 */ /* 0x001fc800078e029a */
[----:B-1----:R-:W-:-:S06]  /*4fc0*/  IMAD.WIDE R98, R3, 0x2, R148 ;  /* 0x0000000203627825 */ /* 0x002fcc00078e0294 */
[----:B------:R-:W5:Y:S01]  /*4fd0*/  LDG.E.U16 R98, [R98.64] ;  /* 0x0000000462627981 */ /* 0x000f62000c1e1500 */
[----:B----4-:R-:W-:-:S06]  /*4fe0*/  IMAD.WIDE R124, R3, 0x2, R124 ;  /* 0x00000002037c7825 */ /* 0x010fcc00078e027c */
[----:B------:R0:W4:Y:S01]  /*4ff0*/  LDG.E.U16 R124, [R124.64] ;  /* 0x000000047c7c7981 */ /* 0x000122000c1e1500 */
[----:B--2---:R-:W-:-:S03]  /*5000*/  IMAD.WIDE R122, R3, 0x2, R122 ;  /* 0x00000002037a7825 */ /* 0x004fc600078e027a */
[----:B0-----:R0:W2:Y:S04]  /*5010*/  LDG.E.U16 R125, [R54.64] ;  /* 0x00000004367d7981 */ /* 0x0010a8000c1e1500 */
[----:B------:R1:W2:Y:S01]  /*5020*/  LDG.E.U16 R137, [R122.64] ;  /* 0x000000047a897981 */ /* 0x0002a2000c1e1500 */
[----:B0-----:R-:W-:-:S05]  /*5030*/  IMAD.WIDE R54, R3, 0x2, R160 ;  /* 0x0000000203367825 */ /* 0x001fca00078e02a0 */
[----:B------:R0:W4:Y:S01]  /*5040*/  LDG.E.U16 R133, [R54.64] ;  /* 0x0000000436857981 */ /* 0x000122000c1e1500 */
[----:B-1----:R-:W-:-:S03]  /*5050*/  IMAD.WIDE R122, R3, 0x2, R138 ;  /* 0x00000002037a7825 */ /* 0x002fc600078e028a */
[----:B------:R1:W4:Y:S04]  /*5060*/  LDG.E.U16 R139, [R96.64] ;  /* 0x00000004608b7981 */ /* 0x000328000c1e1500 */
[----:B------:R3:W4:Y:S01]  /*5070*/  LDG.E.U16 R142, [R122.64] ;  /* 0x000000047a8e7981 */ /* 0x000722000c1e1500 */
[----:B0-----:R-:W-:-:S05]  /*5080*/  IMAD.WIDE R54, R3, 0x2, R156 ;  /* 0x0000000203367825 */ /* 0x001fca00078e029c */
[----:B------:R0:W4:Y:S01]  /*5090*/  LDG.E.U16 R138, [R54.64] ;  /* 0x00000004368a7981 */ /* 0x000122000c1e1500 */
[----:B-1----:R-:W-:-:S04]  /*50a0*/  IMAD.WIDE R96, R3, 0x2, R150 ;  /* 0x0000000203607825 */ /* 0x002fc800078e0296 */
[C---:B---3--:R-:W-:Y:S02]  /*50b0*/  IMAD.WIDE R120, R3.reuse, 0x2, R146 ;  /* 0x0000000203787825 */ /* 0x048fe400078e0292 */
[----:B------:R-:W3:Y:S02]  /*50c0*/  LDG.E.U16 R96, [R96.64] ;  /* 0x0000000460607981 */ /* 0x000ee4000c1e1500 */
[C---:B0-----:R-:W-:Y:S02]  /*50d0*/  IMAD.WIDE R54, R3.reuse, 0x2, R152 ;  /* 0x0000000203367825 */ /* 0x041fe400078e0298 */
[----:B------:R-:W3:Y:S02]  /*50e0*/  LDG.E.U16 R120, [R120.64] ;  /* 0x0000000478787981 */ /* 0x000ee4000c1e1500 */
[----:B------:R-:W-:Y:S02]  /*50f0*/  IMAD.WIDE R122, R3, 0x2, R144 ;  /* 0x00000002037a7825 */ /* 0x000fe400078e0290 */
[----:B------:R-:W3:Y:S04]  /*5100*/  LDG.E.U16 R54, [R54.64] ;  /* 0x0000000436367981 */ /* 0x000ee8000c1e1500 */
[----:B------:R-:W3:Y:S04]  /*5110*/  LDG.E.U16 R122, [R122.64] ;  /* 0x000000047a7a7981 */ /* 0x000ee8000c1e1500 */
[----:B------:R-:W-:Y:S01]  /*5120*/  BAR.SYNC.DEFER_BLOCKING 0x0 ;  /* 0x0000000000007b1d */ /* 0x000fe20000010000 */
[----:B------:R-:W-:-:S05]  /*5130*/  LOP3.LUT R143, R237, 0x10, RZ, 0x3c, !PT ;  /* 0x00000010ed8f7812 */ /* 0x000fca00078e3cff */
[----:B------:R-:W-:Y:S04]  /*5140*/  STS.U16 [R237+0x8000], R6 ;  /* 0x00800006ed007388 */ /* 0x000fe80000000400 */
[----:B-----5:R-:W-:Y:S04]  /*5150*/  STS.U16 [R237+0x8800], R16 ;  /* 0x00880010ed007388 */ /* 0x020fe80000000400 */
[----:B------:R-:W-:Y:S04]  /*5160*/  STS.U16 [R237+0x9000], R126 ;  /* 0x0090007eed007388 */ /* 0x000fe80000000400 */
[----:B------:R-:W-:Y:S04]  /*5170*/  STS.U16 [R237+0x9800], R135 ;  /* 0x00980087ed007388 */ /* 0x000fe80000000400 */
[----:B------:R0:W-:Y:S04]  /*5180*/  STS.U16 [R143+0x8100], R7 ;  /* 0x008100078f007388 */ /* 0x0001e80000000400 */
[----:B0-----:R-:W5:Y:S01]  /*5190*/  LDL.64 R6, [R1+0xe8] ;  /* 0x0000e80001067983 */ /* 0x001f620000100a00 */
[----:B------:R-:W-:-:S03]  /*51a0*/  LOP3.LUT R144, R237, 0x20, RZ, 0x3c, !PT ;  /* 0x00000020ed907812 */ /* 0x000fc600078e3cff */
[----:B------:R-:W-:Y:S04]  /*51b0*/  STS.U16 [R143+0x8900], R45 ;  /* 0x0089002d8f007388 */ /* 0x000fe80000000400 */
[----:B------:R-:W-:Y:S04]  /*51c0*/  STS.U16 [R143+0x9100], R127 ;  /* 0x0091007f8f007388 */ /* 0x000fe80000000400 */
[----:B------:R0:W-:Y:S04]  /*51d0*/  STS.U16 [R143+0x9900], R136 ;  /* 0x009900888f007388 */ /* 0x0001e80000000400 */
[----:B------:R-:W-:Y:S04]  /*51e0*/  STS.U16 [R144+0x8200], R46 ;  /* 0x0082002e90007388 */ /* 0x000fe80000000400 */
[----:B------:R-:W-:Y:S01]  /*51f0*/  STS.U16 [R144+0x8a00], R53 ;  /* 0x008a003590007388 */ /* 0x000fe20000000400 */
[----:B0-----:R-:W-:-:S03]  /*5200*/  LOP3.LUT R143, R237, 0x30, RZ, 0x3c, !PT ;  /* 0x00000030ed8f7812 */ /* 0x001fc600078e3cff */
[----:B------:R-:W-:Y:S04]  /*5210*/  STS.U16 [R144+0x9200], R132 ;  /* 0x0092008490007388 */ /* 0x000fe80000000400 */
[----:B--2---:R0:W-:Y:S04]  /*5220*/  STS.U16 [R144+0x9a00], R137 ;  /* 0x009a008990007388 */ /* 0x0041e80000000400 */
[----:B------:R-:W-:Y:S04]  /*5230*/  STS.U16 [R143+0x8300], R47 ;  /* 0x0083002f8f007388 */ /* 0x000fe80000000400 */
[----:B------:R-:W-:Y:S01]  /*5240*/  STS.U16 [R143+0x8b00], R18 ;  /* 0x008b00128f007388 */ /* 0x000fe20000000400 */
[----:B0-----:R-:W-:-:S03]  /*5250*/  LOP3.LUT R144, R237, 0x40, RZ, 0x3c, !PT ;  /* 0x00000040ed907812 */ /* 0x001fc600078e3cff */
[----:B----4-:R-:W-:Y:S04]  /*5260*/  STS.U16 [R143+0x9300], R133 ;  /* 0x009300858f007388 */ /* 0x010fe80000000400 */
[----:B------:R0:W-:Y:S04]  /*5270*/  STS.U16 [R143+0x9b00], R140 ;  /* 0x009b008c8f007388 */ /* 0x0001e80000000400 */
[----:B------:R-:W-:Y:S04]  /*5280*/  STS.U16 [R144+0x8400], R17 ;  /* 0x0084001190007388 */ /* 0x000fe80000000400 */
[----:B------:R-:W-:Y:S01]  /*5290*/  STS.U16 [R144+0x8c00], R19 ;  /* 0x008c001390007388 */ /* 0x000fe20000000400 */
[----:B0-----:R-:W-:-:S03]  /*52a0*/  LOP3.LUT R143, R237, 0x50, RZ, 0x3c, !PT ;  /* 0x00000050ed8f7812 */ /* 0x001fc600078e3cff */
[----:B------:R-:W-:Y:S04]  /*52b0*/  STS.U16 [R144+0x9400], R134 ;  /* 0x0094008690007388 */ /* 0x000fe80000000400 */
        /* <DEDUP_REMOVED lines=10> */
[----:B---3--:R-:W-:Y:S04]  /*5360*/  STS.U16 [R144+0x9e00], R54 ;  /* 0x009e003690007388 */ /* 0x008fe80000000400 */
[----:B------:R-:W-:Y:S04]  /*5370*/  STS.U16 [R143+0x8700], R96 ;  /* 0x008700608f007388 */ /* 0x000fe80000000400 */
[----:B------:R-:W-:Y:S04]  /*5380*/  STS.U16 [R143+0x8f00], R98 ;  /* 0x008f00628f007388 */ /* 0x000fe80000000400 */
[----:B------:R-:W-:Y:S04]  /*5390*/  STS.U16 [R143+0x9700], R120 ;  /* 0x009700788f007388 */ /* 0x000fe80000000400 */
[----:B------:R-:W-:Y:S04]  /*53a0*/  STS.U16 [R143+0x9f00], R122 ;  /* 0x009f007a8f007388 */ /* 0x000fe80000000400 */
[----:B------:R-:W-:Y:S06]  /*53b0*/  BAR.SYNC.DEFER_BLOCKING 0x0 ;  /* 0x0000000000007b1d */ /* 0x000fec0000010000 */
[----:B------:R-:W-:Y:S04]  /*53c0*/  LDSM.16.MT88.4 R152, [R2] ;  /* 0x000000000298783b */ /* 0x000fe80000004200 */
[----:B------:R-:W0:Y:S04]  /*53d0*/  LDSM.16.M88.4 R176, [R230+0x8000] ;  /* 0x00800000e6b0783b */ /* 0x000e280000000200 */
[----:B------:R-:W1:Y:S04]  /*53e0*/  LDSM.16.M88.4 R172, [R230+0x8800] ;  /* 0x00880000e6ac783b */ /* 0x000e680000000200 */
[----:B------:R-:W2:Y:S04]  /*53f0*/  LDSM.16.M88.4 R124, [R230+0x9000] ;  /* 0x00900000e67c783b */ /* 0x000ea80000000200 */
[----:B------:R-:W3:Y:S04]  /*5400*/  LDSM.16.M88.4 R52, [R230+0x9800] ;  /* 0x00980000e634783b */ /* 0x000ee80000000200 */
[----:B------:R-:W4:Y:S04]  /*5410*/  LDSM.16.MT88.4 R44, [R2+0x80] ;  /* 0x00008000022c783b */ /* 0x000f280000004200 */
[----:B------:R-:W3:Y:S04]  /*5420*/  LDSM.16.MT88.4 R16, [R2+0x1000] ;  /* 0x001000000210783b */ /* 0x000ee80000004200 */
[----:B------:R-:W3:Y:S04]  /*5430*/  LDSM.16.MT88.4 R96, [R2+0x1080] ;  /* 0x001080000260783b */ /* 0x000ee80000004200 */
[----:B------:R-:W-:Y:S04]  /*5440*/  LDSM.16.M88.4 R168, [R202+0x9000] ;  /* 0x00900000caa8783b */ /* 0x000fe80000000200 */
[----:B------:R-:W-:Y:S04]  /*5450*/  LDSM.16.MT88.4 R164, [R2+0x3080] ;  /* 0x0030800002a4783b */ /* 0x000fe80000004200 */
[----:B------:R-:W-:Y:S01]  /*5460*/  LDSM.16.M88.4 R160, [R230+0x8080] ;  /* 0x00808000e6a0783b */ /* 0x000fe20000000200 */
[C---:B0-----:R-:W-:Y:S03]  /*5470*/  HMMA.16816.F32 R136, R152.reuse, R176, RZ ;  /* 0x000000b09888723c */ /* 0x041fe600000018ff */
[----:B------:R-:W-:Y:S05]  /*5480*/  LDSM.16.M88.4 R156, [R230+0x8880] ;  /* 0x00888000e69c783b */ /* 0x000fea0000000200 */
[C---:B-1----:R-:W-:Y:S08]  /*5490*/  HMMA.16816.F32 R140, R152.reuse, R172, RZ ;  /* 0x000000ac988c723c */ /* 0x042ff000000018ff */
[C---:B--2---:R-:W-:Y:S08]  /*54a0*/  HMMA.16816.F32 R120, R152.reuse, R124, RZ ;  /* 0x0000007c9878723c */ /* 0x044ff000000018ff */
[----:B---3--:R-:W-:Y:S08]  /*54b0*/  HMMA.16816.F32 R152, R152, R52, RZ ;  /* 0x000000349898723c */ /* 0x008ff000000018ff */
[C---:B----4-:R-:W-:Y:S08]  /*54c0*/  HMMA.16816.F32 R144, R44.reuse, R172, RZ ;  /* 0x000000ac2c90723c */ /* 0x050ff000000018ff */
[C---:B------:R-:W-:Y:S08]  /*54d0*/  HMMA.16816.F32 R132, R44.reuse, R124, RZ ;  /* 0x0000007c2c84723c */ /* 0x040ff000000018ff */
[----:B------:R-:W-:Y:S08]  /*54e0*/  HMMA.16816.F32 R148, R44, R176, RZ ;  /* 0x000000b02c94723c */ /* 0x000ff000000018ff */
[C---:B------:R-:W-:Y:S08]  /*54f0*/  HMMA.16816.F32 R136, R16.reuse, R178, R136 ;  /* 0x000000b21088723c */ /* 0x040ff00000001888 */
[C---:B------:R-:W-:Y:S08]  /*5500*/  HMMA.16816.F32 R140, R16.reuse, R174, R140 ;  /* 0x000000ae108c723c */ /* 0x040ff0000000188c */
[----:B------:R-:W-:Y:S08]  /*5510*/  HMMA.16816.F32 R120, R16, R126, R120 ;  /* 0x0000007e1078723c */ /* 0x000ff00000001878 */
[----:B------:R-:W-:Y:S08]  /*5520*/  HMMA.16816.F32 R44, R44, R52, RZ ;  /* 0x000000342c2c723c */ /* 0x000ff000000018ff */
[----:B------:R-:W-:Y:S01]  /*5530*/  HMMA.16816.F32 R16, R16, R54, R152 ;  /* 0x000000361010723c */ /* 0x000fe20000001898 */
[----:B------:R-:W0:Y:S07]  /*5540*/  LDSM.16.MT88.4 R152, [R2+0x2000] ;  /* 0x002000000298783b */ /* 0x000e2e0000004200 */
[C---:B------:R-:W-:Y:S01]  /*5550*/  HMMA.16816.F32 R172, R96.reuse, R174, R144 ;  /* 0x000000ae60ac723c */ /* 0x040fe20000001890 */
[----:B------:R-:W1:Y:S07]  /*5560*/  LDSM.16.M88.4 R144, [R202+0x8000] ;  /* 0x00800000ca90783b */ /* 0x000e6e0000000200 */
[C---:B------:R-:W-:Y:S01]  /*5570*/  HMMA.16816.F32 R124, R96.reuse, R126, R132 ;  /* 0x0000007e607c723c */ /* 0x040fe20000001884 */
[----:B------:R-:W2:Y:S07]  /*5580*/  LDSM.16.M88.4 R132, [R202+0x8800] ;  /* 0x00880000ca84783b */ /* 0x000eae0000000200 */
[C---:B------:R-:W-:Y:S01]  /*5590*/  HMMA.16816.F32 R176, R96.reuse, R178, R148 ;  /* 0x000000b260b0723c */ /* 0x040fe20000001894 */
[----:B------:R-:W3:Y:S07]  /*55a0*/  LDSM.16.M88.4 R148, [R202+0x9800] ;  /* 0x00980000ca94783b */ /* 0x000eee0000000200 */
[----:B------:R-:W-:Y:S01]  /*55b0*/  HMMA.16816.F32 R44, R96, R54, R44 ;  /* 0x00000036602c723c */ /* 0x000fe2000000182c */
[----:B------:R-:W4:Y:S04]  /*55c0*/  LDSM.16.MT88.4 R52, [R2+0x3000] ;  /* 0x003000000234783b */ /* 0x000f280000004200 */
[----:B------:R-:W5:Y:S03]  /*55d0*/  LDSM.16.MT88.4 R96, [R2+0x2080] ;  /* 0x002080000260783b */ /* 0x000f660000004200 */
[C---:B0-----:R-:W-:Y:S08]  /*55e0*/  HMMA.16816.F32 R120, R152.reuse, R168, R120 ;  /* 0x000000a89878723c */ /* 0x041ff00000001878 */
[C---:B-1----:R-:W-:Y:S08]  /*55f0*/  HMMA.16816.F32 R136, R152.reuse, R144, R136 ;  /* 0x000000909888723c */ /* 0x042ff00000001888 */
[C---:B--2---:R-:W-:Y:S08]  /*5600*/  HMMA.16816.F32 R140, R152.reuse, R132, R140 ;  /* 0x00000084988c723c */ /* 0x044ff0000000188c */
[----:B---3--:R-:W-:Y:S01]  /*5610*/  HMMA.16816.F32 R16, R152, R148, R16 ;  /* 0x000000949810723c */ /* 0x008fe20000001810 */
[----:B------:R-:W-:Y:S07]  /*5620*/  LDSM.16.M88.4 R152, [R230+0x9080] ;  /* 0x00908000e698783b */ /* 0x000fee0000000200 */
[C---:B----4-:R-:W-:Y:S08]  /*5630*/  HMMA.16816.F32 R136, R52.reuse, R146, R136 ;  /* 0x000000923488723c */ /* 0x050ff00000001888 */
[C---:B------:R-:W-:Y:S08]  /*5640*/  HMMA.16816.F32 R140, R52.reuse, R134, R140 ;  /* 0x00000086348c723c */ /* 0x040ff0000000188c */
[----:B------:R-:W-:Y:S08]  /*5650*/  HMMA.16816.F32 R120, R52, R170, R120 ;  /* 0x000000aa3478723c */ /* 0x000ff00000001878 */
[C---:B-----5:R-:W-:Y:S08]  /*5660*/  HMMA.16816.F32 R176, R96.reuse, R144, R176 ;  /* 0x0000009060b0723c */ /* 0x060ff000000018b0 */
[C---:B------:R-:W-:Y:S08]  /*5670*/  HMMA.16816.F32 R172, R96.reuse, R132, R172 ;  /* 0x0000008460ac723c */ /* 0x040ff000000018ac */
[C---:B------:R-:W-:Y:S08]  /*5680*/  HMMA.16816.F32 R124, R96.reuse, R168, R124 ;  /* 0x000000a8607c723c */ /* 0x040ff0000000187c */
[----:B------:R-:W-:Y:S01]  /*5690*/  HMMA.16816.F32 R44, R96, R148, R44 ;  /* 0x00000094602c723c */ /* 0x000fe2000000182c */
[----:B------:R-:W-:Y:S07]  /*56a0*/  LDSM.16.M88.4 R96, [R230+0x9880] ;  /* 0x00988000e660783b */ /* 0x000fee0000000200 */
[-C--:B------:R-:W-:Y:S01]  /*56b0*/  HMMA.16816.F32 R52, R52, R150.reuse, R16 ;  /* 0x000000963434723c */ /* 0x080fe20000001810 */
[----:B------:R-:W0:Y:S01]  /*56c0*/  LDSM.16.MT88.4 R16, [R2+0x4000] ;  /* 0x004000000210783b */ /* 0x000e220000004200 */
[C---:B------:R-:W-:Y:S11]  /*56d0*/  IMAD.WIDE R6, R0.reuse, 0x2, R6 ;  /* 0x0000000200067825 */ /* 0x040ff600078e0206 */
[----:B------:R-:W-:Y:S03]  /*56e0*/  @!UPT UIADD3 URZ, URZ, URZ, URZ ;  /* 0x0000003f3f3ff290 */ /* 0x000fe6000fffe03f */
[C---:B------:R-:W-:Y:S01]  /*56f0*/  HMMA.16816.F32 R148, R164.reuse, R150, R44 ;  /* 0x00000096a494723c */ /* 0x040fe2000000182c */
[----:B------:R-:W1:Y:S07]  /*5700*/  LDSM.16.MT88.4 R44, [R2+0x4080] ;  /* 0x00408000022c783b */ /* 0x000e6e0000004200 */
[C---:B------:R-:W-:Y:S01]  /*5710*/  HMMA.16816.F32 R144, R164.reuse, R146, R176 ;  /* 0x00000092a490723c */ /* 0x040fe200000018b0 */
[----:B------:R2:W3:Y:S07]  /*5720*/  LDG.E.U16 R178, [R6.64] ;  /* 0x0000000406b27981 */ /* 0x0004ee000c1e1500 */
[----:B------:R-:W-:Y:S01]  /*5730*/  HMMA.16816.F32 R132, R164, R134, R172 ;  /* 0x00000086a484723c */ /* 0x000fe200000018ac */
[----:B--2---:R-:W-:-:S02]  /*5740*/  IMAD.WIDE R6, R0, 0x2, R242 ;  /* 0x0000000200067825 */ /* 0x004fc400078e02f2 */
[----:B------:R-:W2:Y:S05]  /*5750*/  LDL.64 R242, [R1+0xc0] ;  /* 0x0000c00001f27983 */ /* 0x000eaa0000100a00 */
[C---:B0-----:R-:W-:Y:S01]  /*5760*/  HMMA.16816.F32 R136, R16.reuse, R160, R136 ;  /* 0x000000a01088723c */ /* 0x041fe20000001888 */
[----:B------:R0:W4:Y:S07]  /*5770*/  LDG.E.U16 R175, [R6.64] ;  /* 0x0000000406af7981 */ /* 0x00012e000c1e1500 */
[C---:B------:R-:W-:Y:S08]  /*5780*/  HMMA.16816.F32 R140, R16.reuse, R156, R140 ;  /* 0x0000009c108c723c */ /* 0x040ff0000000188c */
[C---:B------:R-:W-:Y:S08]  /*5790*/  HMMA.16816.F32 R120, R16.reuse, R152, R120 ;  /* 0x000000981078723c */ /* 0x040ff00000001878 */
[----:B------:R-:W-:Y:S07]  /*57a0*/  HMMA.16816.F32 R52, R16, R96, R52 ;  /* 0x000000601034723c */ /* 0x000fee0000001834 */
[C---:B------:R-:W-:Y:S01]  /*57b0*/  IMAD.WIDE R18, R0.reuse, 0x2, R246 ;  /* 0x0000000200127825 */ /* 0x040fe200078e02f6 */
[----:B------:R-:W-:Y:S01]  /*57c0*/  HMMA.16816.F32 R124, R164, R170, R124 ;  /* 0x000000aaa47c723c */ /* 0x000fe2000000187c */
[----:B------:R-:W-:Y:S02]  /*57d0*/  LDSM.16.MT88.4 R168, [R2+0x6080] ;  /* 0x0060800002a8783b */ /* 0x000fe40000004200 */
[----:B------:R-:W-:-:S02]  /*57e0*/  IMAD.WIDE R16, R0, 0x2, R248 ;  /* 0x0000000200107825 */ /* 0x000fc400078e02f8 */
[----:B------:R5:W2:Y:S02]  /*57f0*/  LDG.E.U16 R177, [R18.64] ;  /* 0x0000000412b17981 */ /* 0x000aa4000c1e1500 */
[C---:B0-----:R-:W-:Y:S02]  /*5800*/  IMAD.WIDE R6, R0.reuse, 0x2, R228 ;  /* 0x0000000200067825 */ /* 0x041fe400078e02e4 */
[----:B------:R0:W2:Y:S04]  /*5810*/  LDG.E.U16 R179, [R16.64] ;  /* 0x0000000410b37981 */ /* 0x0000a8000c1e1500 */
[----:B------:R0:W2:Y:S01]  /*5820*/  LDG.E.U16 R172, [R6.64] ;  /* 0x0000000406ac7981 */ /* 0x0000a2000c1e1500 */
[C---:B-----5:R-:W-:Y:S01]  /*5830*/  IMAD.WIDE R18, R0.reuse, 0x2, R240 ;  /* 0x0000000200127825 */ /* 0x060fe200078e02f0 */
[----:B-1----:R-:W-:Y:S02]  /*5840*/  HMMA.16816.F32 R144, R44, R160, R144 ;  /* 0x000000a02c90723c */ /* 0x002fe40000001890 */
[----:B------:R-:W5:Y:S01]  /*5850*/  LDL.64 R246, [R1+0xe0] ;  /* 0x0000e00001f67983 */ /* 0x000f620000100a00 */
[----:B0-----:R-:W-:-:S03]  /*5860*/  IMAD.WIDE R16, R0, 0x2, R244 ;  /* 0x0000000200107825 */ /* 0x001fc600078e02f4 */
[----:B------:R0:W2:Y:S01]  /*5870*/  LDG.E.U16 R174, [R18.64] ;  /* 0x0000000412ae7981 */ /* 0x0000a2000c1e1500 */
[----:B------:R-:W-:-:S03]  /*5880*/  IMAD.WIDE R6, R0, 0x2, R224 ;  /* 0x0000000200067825 */ /* 0x000fc600078e02e0 */
[----:B------:R1:W2:Y:S01]  /*5890*/  LDG.E.U16 R176, [R16.64] ;  /* 0x0000000410b07981 */ /* 0x0002a2000c1e1500 */
[----:B------:R-:W-:-:S04]  /*58a0*/  IMAD.WIDE R166, R0, 0x2, R220 ;  /* 0x0000000200a67825 */ /* 0x000fc800078e02dc */
[C---:B------:R-:W-:Y:S01]  /*58b0*/  IMAD.WIDE R164, R0.reuse, 0x2, R204 ;  /* 0x0000000200a47825 */ /* 0x040fe200078e02cc */
[C---:B------:R-:W-:Y:S01]  /*58c0*/  HMMA.16816.F32 R132, R44.reuse, R156, R132 ;  /* 0x0000009c2c84723c */ /* 0x040fe20000001884 */
[----:B------:R-:W2:Y:S02]  /*58d0*/  LDL.64 R244, [R1+0xd0] ;  /* 0x0000d00001f47983 */ /* 0x000ea40000100a00 */
[C---:B0-----:R-:W-:Y:S02]  /*58e0*/  IMAD.WIDE R18, R0.reuse, 0x2, R226 ;  /* 0x0000000200127825 */ /* 0x041fe400078e02e2 */
[----:B------:R-:W2:Y:S02]  /*58f0*/  LDL.64 R248, [R1+0xf0] ;  /* 0x0000f00001f87983 */ /* 0x000ea40000100a00 */
[C---:B-1----:R-:W-:Y:S02]  /*5900*/  IMAD.WIDE R16, R0.reuse, 0x2, R234 ;  /* 0x0000000200107825 */ /* 0x042fe400078e02ea */
[----:B------:R0:W2:Y:S04]  /*5910*/  LDG.E.U16 R19, [R18.64] ;  /* 0x0000000412137981 */ /* 0x0000a8000c1e1500 */
[----:B------:R1:W2:Y:S01]  /*5920*/  LDG.E.U16 R173, [R16.64] ;  /* 0x0000000410ad7981 */ /* 0x0002a2000c1e1500 */
[C---:B------:R-:W-:Y:S03]  /*5930*/  HMMA.16816.F32 R124, R44.reuse, R152, R124 ;  /* 0x000000982c7c723c */ /* 0x040fe6000000187c */
[----:B------:R-:W2:Y:S04]  /*5940*/  LDL.64 R234, [R1+0xa0] ;  /* 0x0000a00001ea7983 */ /* 0x000ea80000100a00 */
[----:B0-----:R0:W2:Y:S01]  /*5950*/  LDG.E.U16 R18, [R6.64] ;  /* 0x0000000406127981 */ /* 0x0010a2000c1e1500 */
[C---:B-1----:R-:W-:Y:S01]  /*5960*/  IMAD.WIDE R16, R0.reuse, 0x2, R222 ;  /* 0x0000000200107825 */ /* 0x042fe200078e02de */
[----:B------:R-:W-:Y:S02]  /*5970*/  HMMA.16816.F32 R148, R44, R96, R148 ;  /* 0x000000602c94723c */ /* 0x000fe40000001894 */
[----:B------:R-:W1:Y:S04]  /*5980*/  LDSM.16.MT88.4 R44, [R2+0x5080] ;  /* 0x00508000022c783b */ /* 0x000e680000004200 */
[----:B------:R0:W2:Y:S02]  /*5990*/  LDG.E.U16 R16, [R16.64] ;  /* 0x0000000410107981 */ /* 0x0000a4000c1e1500 */
[----:B0-----:R-:W-:-:S02]  /*59a0*/  IMAD.WIDE R6, R0, 0x2, R206 ;  /* 0x0000000200067825 */ /* 0x001fc400078e02ce */
[----:B------:R-:W2:Y:S04]  /*59b0*/  LDL.64 R240, [R1+0xb0] ;  /* 0x0000b00001f07983 */ /* 0x000ea80000100a00 */
[----:B------:R0:W2:Y:S04]  /*59c0*/  LDG.E.U16 R6, [R6.64] ;  /* 0x0000000406067981 */ /* 0x0000a8000c1e1500 */
[----:B------:R0:W2:Y:S04]  /*59d0*/  LDG.E.U16 R17, [R166.64] ;  /* 0x00000004a6117981 */ /* 0x0000a8000c1e1500 */
[----:B------:R-:W2:Y:S04]  /*59e0*/  LDL.64 R228, [R1+0x90] ;  /* 0x0000900001e47983 */ /* 0x000ea80000100a00 */
[----:B0-----:R0:W2:Y:S04]  /*59f0*/  LDG.E.U16 R7, [R164.64] ;  /* 0x00000004a4077981 */ /* 0x0010a8000c1e1500 */
[----:B------:R-:W2:Y:S04]  /*5a00*/  LDL.64 R226, [R1+0x80] ;  /* 0x0000800001e27983 */ /* 0x000ea80000100a00 */
[----:B------:R-:W2:Y:S04]  /*5a10*/  LDL.64 R224, [R1+0x70] ;  /* 0x0000700001e07983 */ /* 0x000ea80000100a00 */
[----:B0-----:R-:W0:Y:S01]  /*5a20*/  LDSM.16.MT88.4 R164, [R2+0x5000] ;  /* 0x0050000002a4783b */ /* 0x001e220000004200 */
[----:B-1----:R-:W-:Y:S03]  /*5a30*/  HMMA.16816.F32 R148, R44, R98, R148 ;  /* 0x000000622c94723c */ /* 0x002fe60000001894 */
[----:B------:R-:W2:Y:S04]  /*5a40*/  LDL.64 R222, [R1+0x60] ;  /* 0x0000600001de7983 */ /* 0x000ea80000100a00 */
[----:B------:R-:W2:Y:S04]  /*5a50*/  LDL.64 R220, [R1+0x50] ;  /* 0x0000500001dc7983 */ /* 0x000ea80000100a00 */
[----:B------:R-:W2:Y:S04]  /*5a60*/  LDL.64 R206, [R1+0x40] ;  /* 0x0000400001ce7983 */ /* 0x000ea80000100a00 */
[----:B------:R-:W2:Y:S01]  /*5a70*/  LDL.64 R204, [R1+0x30] ;  /* 0x0000300001cc7983 */ /* 0x000ea20000100a00 */
[C---:B0-----:R-:W-:Y:S08]  /*5a80*/  HMMA.16816.F32 R136, R164.reuse, R162, R136 ;  /* 0x000000a2a488723c */ /* 0x041ff00000001888 */
[C---:B------:R-:W-:Y:S08]  /*5a90*/  HMMA.16816.F32 R140, R164.reuse, R158, R140 ;  /* 0x0000009ea48c723c */ /* 0x040ff0000000188c */
[C---:B------:R-:W-:Y:S08]  /*5aa0*/  HMMA.16816.F32 R120, R164.reuse, R154, R120 ;  /* 0x0000009aa478723c */ /* 0x040ff00000001878 */
[----:B------:R-:W-:Y:S01]  /*5ab0*/  HMMA.16816.F32 R52, R164, R98, R52 ;  /* 0x00000062a434723c */ /* 0x000fe20000001834 */
[----:B------:R-:W-:Y:S04]  /*5ac0*/  LDSM.16.M88.4 R96, [R202+0x9880] ;  /* 0x00988000ca60783b */ /* 0x000fe80000000200 */
[----:B------:R-:W-:Y:S03]  /*5ad0*/  LDSM.16.MT88.4 R164, [R2+0x7000] ;  /* 0x0070000002a4783b */ /* 0x000fe60000004200 */
[C---:B------:R-:W-:Y:S01]  /*5ae0*/  HMMA.16816.F32 R160, R44.reuse, R162, R144 ;  /* 0x000000a22ca0723c */ /* 0x040fe20000001890 */
[----:B------:R-:W0:Y:S07]  /*5af0*/  LDSM.16.MT88.4 R144, [R2+0x6000] ;  /* 0x006000000290783b */ /* 0x000e2e0000004200 */
[C---:B------:R-:W-:Y:S01]  /*5b00*/  HMMA.16816.F32 R156, R44.reuse, R158, R132 ;  /* 0x0000009e2c9c723c */ /* 0x040fe20000001884 */
[----:B------:R-:W1:Y:S07]  /*5b10*/  LDSM.16.M88.4 R132, [R202+0x8880] ;  /* 0x00888000ca84783b */ /* 0x000e6e0000000200 */
[----:B------:R-:W-:Y:S01]  /*5b20*/  HMMA.16816.F32 R152, R44, R154, R124 ;  /* 0x0000009a2c98723c */ /* 0x000fe2000000187c */
[----:B------:R-:W1:Y:S04]  /*5b30*/  LDSM.16.M88.4 R44, [R202+0x8080] ;  /* 0x00808000ca2c783b */ /* 0x000e680000000200 */
[----:B------:R0:W1:Y:S04]  /*5b40*/  LDSM.16.M88.4 R124, [R202+0x9080] ;  /* 0x00908000ca7c783b */ /* 0x0000680000000200 */
[----:B0-----:R-:W2:Y:S01]  /*5b50*/  LDL.64 R202, [R1+0x18] ;  /* 0x0000180001ca7983 */ /* 0x001ea20000100a00 */
[C---:B------:R-:W-:Y:S08]  /*5b60*/  HMMA.16816.F32 R52, R144.reuse, R96, R52 ;  /* 0x000000609034723c */ /* 0x040ff00000001834 */
[C---:B-1----:R-:W-:Y:S08]  /*5b70*/  HMMA.16816.F32 R140, R144.reuse, R132, R140 ;  /* 0x00000084908c723c */ /* 0x042ff0000000188c */
[C---:B------:R-:W-:Y:S08]  /*5b80*/  HMMA.16816.F32 R136, R144.reuse, R44, R136 ;  /* 0x0000002c9088723c */ /* 0x040ff00000001888 */
[----:B------:R-:W-:Y:S01]  /*5b90*/  HMMA.16816.F32 R120, R144, R124, R120 ;  /* 0x0000007c9078723c */ /* 0x000fe20000001878 */
[----:B------:R-:W0:Y:S07]  /*5ba0*/  LDSM.16.MT88.4 R144, [R2+0x7080] ;  /* 0x007080000290783b */ /* 0x000e2e0000004200 */
[C---:B------:R-:W-:Y:S08]  /*5bb0*/  HMMA.16816.F32 R140, R164.reuse, R134, R140 ;  /* 0x00000086a48c723c */ /* 0x040ff0000000188c */
[C---:B------:R-:W-:Y:S08]  /*5bc0*/  HMMA.16816.F32 R136, R164.reuse, R46, R136 ;  /* 0x0000002ea488723c */ /* 0x040ff00000001888 */
[C---:B------:R-:W-:Y:S08]  /*5bd0*/  HMMA.16816.F32 R120, R164.reuse, R126, R120 ;  /* 0x0000007ea478723c */ /* 0x040ff00000001878 */
[----:B------:R-:W-:Y:S08]  /*5be0*/  HMMA.16816.F32 R52, R164, R98, R52 ;  /* 0x00000062a434723c */ /* 0x000ff00000001834 */
[C---:B------:R-:W-:Y:S08]  /*5bf0*/  HMMA.16816.F32 R160, R168.reuse, R44, R160 ;  /* 0x0000002ca8a0723c */ /* 0x040ff000000018a0 */
[C---:B------:R-:W-:Y:S08]  /*5c00*/  HMMA.16816.F32 R156, R168.reuse, R132, R156 ;  /* 0x00000084a89c723c */ /* 0x040ff0000000189c */
[C---:B------:R-:W-:Y:S08]  /*5c10*/  HMMA.16816.F32 R152, R168.reuse, R124, R152 ;  /* 0x0000007ca898723c */ /* 0x040ff00000001898 */
[----:B------:R-:W-:Y:S01]  /*5c20*/  HMMA.16816.F32 R148, R168, R96, R148 ;  /* 0x00000060a894723c */ /* 0x000fe20000001894 */
[----:B------:R-:W3:Y:S01]  /*5c30*/  LDL.64 R170, [R1+0x10] ;  /* 0x0000100001aa7983 */ /* 0x000ee20000100a00 */
[----:B--2---:R-:W-:-:S03]  /*5c40*/  IMAD.WIDE R164, R0, 0x2, R202 ;  /* 0x0000000200a47825 */ /* 0x004fc600078e02ca */
[----:B------:R-:W2:Y:S11]  /*5c50*/  LDL.64 R202, [R1+0x20] ;  /* 0x0000200001ca7983 */ /* 0x000eb60000100a00 */
[C---:B0-----:R-:W-:Y:S01]  /*5c60*/  HMMA.16816.F32 R124, R144.reuse, R126, R152 ;  /* 0x0000007e907c723c */ /* 0x041fe20000001898 */
[C---:B------:R-:W-:Y:S01]  /*5c70*/  IMAD.WIDE R96, R0.reuse, 0x2, R244 ;  /* 0x0000000200607825 */ /* 0x040fe200078e02f4 */
[----:B------:R0:W4:Y:S05]  /*5c80*/  LDG.E.U16 R164, [R164.64] ;  /* 0x00000004a4a47981 */ /* 0x00012a000c1e1500 */
[C---:B-----5:R-:W-:Y:S01]  /*5c90*/  IMAD.WIDE R152, R0.reuse, 0x2, R246 ;  /* 0x0000000200987825 */ /* 0x060fe200078e02f6 */
[C---:B------:R-:W-:Y:S03]  /*5ca0*/  HMMA.16816.F32 R44, R144.reuse, R46, R160 ;  /* 0x0000002e902c723c */ /* 0x040fe600000018a0 */
[C---:B------:R-:W-:Y:S01]  /*5cb0*/  IMAD.WIDE R154, R0.reuse, 0x2, R248 ;  /* 0x00000002009a7825 */ /* 0x040fe200078e02f8 */
[----:B------:R1:W5:Y:S04]  /*5cc0*/  LDG.E.U16 R160, [R152.64] ;  /* 0x0000000498a07981 */ /* 0x000368000c1e1500 */
[----:B------:R0:W4:Y:S01]  /*5cd0*/  LDG.E.U16 R161, [R154.64] ;  /* 0x000000049aa17981 */ /* 0x000122000c1e1500 */
[----:B------:R-:W-:Y:S03]  /*5ce0*/  HMMA.16816.F32 R132, R144, R134, R156 ;  /* 0x000000869084723c */ /* 0x000fe6000000189c */
[----:B-1----:R1:W4:Y:S01]  /*5cf0*/  LDG.E.U16 R153, [R96.64] ;  /* 0x0000000460997981 */ /* 0x002322000c1e1500 */
[----:B------:R-:W-:-:S04]  /*5d00*/  IMAD.WIDE R162, R0, 0x2, R250 ;  /* 0x0000000200a27825 */ /* 0x000fc800078e02fa */
[C---:B0-----:R-:W-:Y:S02]  /*5d10*/  IMAD.WIDE R154, R0.reuse, 0x2, R242 ;  /* 0x00000002009a7825 */ /* 0x041fe400078e02f2 */
[----:B------:R0:W4:Y:S02]  /*5d20*/  LDG.E.U16 R162, [R162.64] ;  /* 0x00000004a2a27981 */ /* 0x000124000c1e1500 */
[C---:B-1----:R-:W-:Y:S02]  /*5d30*/  IMAD.WIDE R96, R0.reuse, 0x2, R234 ;  /* 0x0000000200607825 */ /* 0x042fe400078e02ea */
[----:B------:R1:W4:Y:S02]  /*5d40*/  LDG.E.U16 R154, [R154.64] ;  /* 0x000000049a9a7981 */ /* 0x000324000c1e1500 */
[C---:B------:R-:W-:Y:S02]  /*5d50*/  IMAD.WIDE R156, R0.reuse, 0x2, R240 ;  /* 0x00000002009c7825 */ /* 0x040fe400078e02f0 */
[----:B------:R0:W4:Y:S02]  /*5d60*/  LDG.E.U16 R152, [R96.64] ;  /* 0x0000000460987981 */ /* 0x000124000c1e1500 */
[----:B------:R-:W-:-:S02]  /*5d70*/  IMAD.WIDE R200, R0, 0x2, R200 ;  /* 0x0000000200c87825 */ /* 0x000fc400078e02c8 */
[----:B-1----:R1:W4:Y:S02]  /*5d80*/  LDG.E.U16 R155, [R156.64] ;  /* 0x000000049c9b7981 */ /* 0x002324000c1e1500 */
[C---:B0-----:R-:W-:Y:S02]  /*5d90*/  IMAD.WIDE R96, R0.reuse, 0x2, R228 ;  /* 0x0000000200607825 */ /* 0x041fe400078e02e4 */
[----:B------:R-:W4:Y:S02]  /*5da0*/  LDG.E.U16 R200, [R200.64] ;  /* 0x00000004c8c87981 */ /* 0x000f24000c1e1500 */
[C---:B------:R-:W-:Y:S02]  /*5db0*/  IMAD.WIDE R158, R0.reuse, 0x2, R224 ;  /* 0x00000002009e7825 */ /* 0x040fe400078e02e0 */
[----:B------:R0:W4:Y:S02]  /*5dc0*/  LDG.E.U16 R163, [R96.64] ;  /* 0x0000000460a37981 */ /* 0x000124000c1e1500 */
[----:B-1----:R-:W-:-:S02]  /*5dd0*/  IMAD.WIDE R156, R0, 0x2, R226 ;  /* 0x00000002009c7825 */ /* 0x002fc400078e02e2 */
[----:B------:R1:W4:Y:S04]  /*5de0*/  LDG.E.U16 R166, [R158.64] ;  /* 0x000000049ea67981 */ /* 0x000328000c1e1500 */
[----:B------:R1:W4:Y:S01]  /*5df0*/  LDG.E.U16 R165, [R156.64] ;  /* 0x000000049ca57981 */ /* 0x000322000c1e1500 */
[----:B0-----:R-:W-:-:S04]  /*5e00*/  IMAD.WIDE R96, R0, 0x2, R222 ;  /* 0x0000000200607825 */ /* 0x001fc800078e02de */
[C---:B-1----:R-:W-:Y:S01]  /*5e10*/  IMAD.WIDE R158, R0.reuse, 0x2, R206 ;  /* 0x00000002009e7825 */ /* 0x042fe200078e02ce */
[----:B------:R0:W4:Y:S03]  /*5e20*/  LDG.E.U16 R167, [R96.64] ;  /* 0x0000000460a77981 */ /* 0x000126000c1e1500 */
[C---:B------:R-:W-:Y:S02]  /*5e30*/  IMAD.WIDE R156, R0.reuse, 0x2, R220 ;  /* 0x00000002009c7825 */ /* 0x040fe400078e02dc */
[----:B------:R1:W4:Y:S04]  /*5e40*/  LDG.E.U16 R158, [R158.64] ;  /* 0x000000049e9e7981 */ /* 0x000328000c1e1500 */
[----:B------:R2:W4:Y:S01]  /*5e50*/  LDG.E.U16 R168, [R156.64] ;  /* 0x000000049ca87981 */ /* 0x000522000c1e1500 */
[----:B0-----:R-:W-:-:S05]  /*5e60*/  IMAD.WIDE R96, R0, 0x2, R204 ;  /* 0x0000000200607825 */ /* 0x001fca00078e02cc */
[----:B-1----:R3:W4:Y:S02]  /*5e70*/  LDG.E.U16 R159, [R96.64] ;  /* 0x00000004609f7981 */ /* 0x002724000c1e1500 */
[----:B---3--:R-:W-:-:S04]  /*5e80*/  IMAD.WIDE R96, R0, 0x2, R170 ;  /* 0x0000000200607825 */ /* 0x008fc800078e02aa */
[----:B--2---:R-:W-:-:S06]  /*5e90*/  IMAD.WIDE R156, R0, 0x2, R202 ;  /* 0x00000002009c7825 */ /* 0x004fcc00078e02ca */
[----:B------:R0:W2:Y:S04]  /*5ea0*/  LDG.E.U16 R156, [R156.64] ;  /* 0x000000049c9c7981 */ /* 0x0000a8000c1e1500 */
[----:B0-----:R0:W3:Y:S04]  /*5eb0*/  LDG.E.U16 R157, [R96.64] ;  /* 0x00000004609d7981 */ /* 0x0010e8000c1e1500 */
[----:B------:R-:W-:Y:S06]  /*5ec0*/  BAR.SYNC.DEFER_BLOCKING 0x0 ;  /* 0x0000000000007b1d */ /* 0x000fec0000010000 */
[----:B------:R1:W-:Y:S04]  /*5ed0*/  STS.U16 [R5+0x9a00], R6 ;  /* 0x009a000605007388 */ /* 0x0003e80000000400 */
[----:B------:R0:W-:Y:S01]  /*5ee0*/  STS.U16 [R5+0x9c00], R7 ;  /* 0x009c000705007388 */ /* 0x0001e20000000400 */
[----:B-1----:R-:W-:-:S02]  /*5ef0*/  FMUL R6, R136, c[0x0][0x188] ;  /* 0x0000620088067a20 */ /* 0x002fc40000400000 */
[----:B0-----:R-:W-:-:S05]  /*5f00*/  FMUL R7, R137, c[0x0][0x188] ;  /* 0x0000620089077a20 */ /* 0x001fca0000400000 */
[----:B------:R-:W-:Y:S01]  /*5f10*/  FMNMX R6, R6, R7, !PT ;  /* 0x0000000706067209 */ /* 0x000fe20007800000 */
[----:B------:R-:W-:-:S05]  /*5f20*/  FMUL R7, R140, c[0x0][0x188] ;  /* 0x000062008c077a20 */ /* 0x000fca0000400000 */
[----:B------:R-:W-:Y:S01]  /*5f30*/  FMNMX R6, R7, R6, !PT ;  /* 0x0000000607067209 */ /* 0x000fe20007800000 */
[----:B------:R-:W-:-:S05]  /*5f40*/  FMUL R7, R141, c[0x0][0x188] ;  /* 0x000062008d077a20 */ /* 0x000fca0000400000 */
[----:B------:R-:W-:Y:S01]  /*5f50*/  FMNMX R6, R7, R6, !PT ;  /* 0x0000000607067209 */ /* 0x000fe20007800000 */
[----:B------:R-:W-:-:S05]  /*5f60*/  FMUL R7, R120, c[0x0][0x188] ;  /* 0x0000620078077a20 */ /* 0x000fca0000400000 */
[----:B------:R-:W-:Y:S01]  /*5f70*/  FMNMX R6, R7, R6, !PT ;  /* 0x0000000607067209 */ /* 0x000fe20007800000 */
[----:B------:R-:W-:Y:S01]  /*5f80*/  FMUL R7, R121, c[0x0][0x188] ;  /* 0x0000620079077a20 */ /* 0x000fe20000400000 */
[----:B------:R0:W-:Y:S04]  /*5f90*/  STS.U16 [R5+0x9600], R16 ;  /* 0x0096001005007388 */ /* 0x0001e80000000400 */
[----:B------:R-:W-:Y:S01]  /*5fa0*/  FMNMX R6, R7, R6, !PT ;  /* 0x0000000607067209 */ /* 0x000fe20007800000 */
[----:B------:R-:W-:Y:S01]  /*5fb0*/  FMUL R7, R138, c[0x0][0x188] ;  /* 0x000062008a077a20 */ /* 0x000fe20000400000 */
[----:B------:R1:W-:Y:S01]  /*5fc0*/  STS.U16 [R5+0x9800], R17 ;  /* 0x0098001105007388 */ /* 0x0003e20000000400 */
[----:B0-----:R-:W-:Y:S02]  /*5fd0*/  FMUL R16, R139, c[0x0][0x188] ;  /* 0x000062008b107a20 */ /* 0x001fe40000400000 */
[----:B-1----:R-:W-:-:S03]  /*5fe0*/  FMUL R17, R52, c[0x0][0x188] ;  /* 0x0000620034117a20 */ /* 0x002fc60000400000 */
[----:B------:R-:W-:Y:S01]  /*5ff0*/  FMNMX R7, R7, R16, !PT ;  /* 0x0000001007077209 */ /* 0x000fe20007800000 */
[----:B------:R-:W-:Y:S01]  /*6000*/  FMUL R16, R142, c[0x0][0x188] ;  /* 0x000062008e107a20 */ /* 0x000fe20000400000 */
[----:B------:R-:W-:Y:S01]  /*6010*/  FMNMX R6, R17, R6, !PT ;  /* 0x0000000611067209 */ /* 0x000fe20007800000 */
[----:B------:R-:W-:-:S03]  /*6020*/  FMUL R17, R53, c[0x0][0x188] ;  /* 0x0000620035117a20 */ /* 0x000fc60000400000 */
[----:B------:R-:W-:Y:S01]  /*6030*/  FMNMX R7, R16, R7, !PT ;  /* 0x0000000710077209 */ /* 0x000fe20007800000 */
[----:B------:R-:W-:Y:S01]  /*6040*/  FMUL R16, R143, c[0x0][0x188] ;  /* 0x000062008f107a20 */ /* 0x000fe20000400000 */
[----:B------:R-:W-:-:S04]  /*6050*/  FMNMX R6, R17, R6, !PT ;  /* 0x0000000611067209 */ /* 0x000fc80007800000 */
[----:B------:R-:W-:Y:S02]  /*6060*/  FMNMX R7, R16, R7, !PT ;  /* 0x0000000710077209 */ /* 0x000fe40007800000 */
[----:B------:R-:W0:Y:S01]  /*6070*/  SHFL.BFLY PT, R16, R6, 0x2, 0x1f ;  /* 0x0c401f0006107f89 */ /* 0x000e2200000e0000 */
[----:B------:R-:W-:-:S03]  /*6080*/  FMUL R17, R44, c[0x0][0x188] ;  /* 0x000062002c117a20 */ /* 0x000fc60000400000 */
[----:B------:R1:W-:Y:S04]  /*6090*/  STS.U16 [R5+0x9200], R19 ;  /* 0x0092001305007388 */ /* 0x0003e80000000400 */
[----:B------:R4:W-:Y:S01]  /*60a0*/  STS.U16 [R5+0x9400], R18 ;  /* 0x0094001205007388 */ /* 0x0009e20000000400 */
[----:B-1----:R-:W-:Y:S02]  /*60b0*/  FMUL R19, R45, c[0x0][0x188] ;  /* 0x000062002d137a20 */ /* 0x002fe40000400000 */
[----:B----4-:R-:W-:-:S03]  /*60c0*/  FMUL R18, R122, c[0x0][0x188] ;  /* 0x000062007a127a20 */ /* 0x010fc60000400000 */
[----:B------:R-:W-:Y:S01]  /*60d0*/  FMNMX R17, R17, R19, !PT ;  /* 0x0000001311117209 */ /* 0x000fe20007800000 */
[----:B------:R-:W-:Y:S01]  /*60e0*/  FMUL R19, R123, c[0x0][0x188] ;  /* 0x000062007b137a20 */ /* 0x000fe20000400000 */
[----:B------:R-:W-:Y:S01]  /*60f0*/  HMMA.16816.F32 R96, R144, R98, R148 ;  /* 0x000000629060723c */ /* 0x000fe20000001894 */
[----:B------:R-:W-:Y:S01]  /*6100*/  FMNMX R7, R18, R7, !PT ;  /* 0x0000000712077209 */ /* 0x000fe20007800000 */
[----:B------:R-:W-:-:S05]  /*6110*/  FMUL R18, R46, c[0x0][0x188] ;  /* 0x000062002e127a20 */ /* 0x000fca0000400000 */
[----:B------:R-:W-:Y:S01]  /*6120*/  FMUL R144, R47, c[0x0][0x188] ;  /* 0x000062002f907a20 */ /* 0x000fe20000400000 */
[----:B------:R-:W-:Y:S01]  /*6130*/  FMNMX R7, R19, R7, !PT ;  /* 0x0000000713077209 */ /* 0x000fe20007800000 */
[----:B------:R-:W-:-:S03]  /*6140*/  FMUL R19, R54, c[0x0][0x188] ;  /* 0x0000620036137a20 */ /* 0x000fc60000400000 */
[----:B------:R-:W-:Y:S01]  /*6150*/  FMNMX R18, R18, R144, !PT ;  /* 0x0000009012127209 */ /* 0x000fe20007800000 */
[----:B------:R-:W-:Y:S01]  /*6160*/  FMUL R144, R132, c[0x0][0x188] ;  /* 0x0000620084907a20 */ /* 0x000fe20000400000 */
[----:B------:R-:W-:Y:S01]  /*6170*/  FMNMX R7, R19, R7, !PT ;  /* 0x0000000713077209 */ /* 0x000fe20007800000 */
[----:B------:R-:W-:Y:S01]  /*6180*/  FMUL R19, R133, c[0x0][0x188] ;  /* 0x0000620085137a20 */ /* 0x000fe20000400000 */
[----:B0-----:R-:W-:Y:S01]  /*6190*/  FMNMX R6, R6, R16, !PT ;  /* 0x0000001006067209 */ /* 0x001fe20007800000 */
[----:B------:R-:W-:Y:S01]  /*61a0*/  FMUL R16, R55, c[0x0][0x188] ;  /* 0x0000620037107a20 */ /* 0x000fe20000400000 */
[----:B------:R-:W-:-:S04]  /*61b0*/  FMNMX R17, R144, R17, !PT ;  /* 0x0000001190117209 */ /* 0x000fc80007800000 */
[----:B------:R-:W-:Y:S01]  /*61c0*/  FMNMX R17, R19, R17, !PT ;  /* 0x0000001113117209 */ /* 0x000fe20007800000 */
[----:B------:R-:W-:Y:S01]  /*61d0*/  FMUL R19, R124, c[0x0][0x188] ;  /* 0x000062007c137a20 */ /* 0x000fe20000400000 */
[----:B------:R-:W-:Y:S02]  /*61e0*/  FMNMX R7, R16, R7, !PT ;  /* 0x0000000710077209 */ /* 0x000fe40007800000 */
[----:B------:R-:W0:Y:S01]  /*61f0*/  SHFL.BFLY PT, R16, R6, 0x1, 0x1f ;  /* 0x0c201f0006107f89 */ /* 0x000e2200000e0000 */
[----:B------:R-:W-:Y:S01]  /*6200*/  FMUL R144, R134, c[0x0][0x188] ;  /* 0x0000620086907a20 */ /* 0x000fe20000400000 */
[----:B------:R-:W-:Y:S02]  /*6210*/  FMNMX R19, R19, R17, !PT ;  /* 0x0000001113137209 */ /* 0x000fe40007800000 */
[----:B------:R-:W1:Y:S02]  /*6220*/  SHFL.BFLY PT, R17, R7, 0x2, 0x1f ;  /* 0x0c401f0007117f89 */ /* 0x000e6400000e0000 */
[----:B------:R-:W-:Y:S01]  /*6230*/  FMNMX R18, R144, R18, !PT ;  /* 0x0000001290127209 */ /* 0x000fe20007800000 */
[----:B------:R-:W-:-:S05]  /*6240*/  FMUL R144, R125, c[0x0][0x188] ;  /* 0x000062007d907a20 */ /* 0x000fca0000400000 */
[----:B------:R-:W-:Y:S01]  /*6250*/  FMNMX R19, R144, R19, !PT ;  /* 0x0000001390137209 */ /* 0x000fe20007800000 */
[----:B------:R-:W-:Y:S02]  /*6260*/  FMUL R144, R96, c[0x0][0x188] ;  /* 0x0000620060907a20 */ /* 0x000fe40000400000 */
[----:B------:R-:W-:-:S03]  /*6270*/  FMUL R145, R135, c[0x0][0x188] ;  /* 0x0000620087917a20 */ /* 0x000fc60000400000 */
[----:B------:R-:W-:Y:S01]  /*6280*/  FMNMX R144, R144, R19, !PT ;  /* 0x0000001390907209 */ /* 0x000fe20007800000 */
[----:B------:R-:W-:Y:S01]  /*6290*/  FMUL R19, R97, c[0x0][0x188] ;  /* 0x0000620061137a20 */ /* 0x000fe20000400000 */
[----:B------:R-:W-:Y:S02]  /*62a0*/  FMNMX R18, R145, R18, !PT ;  /* 0x0000001291127209 */ /* 0x000fe40007800000 */
[----:B0-----:R-:W-:Y:S02]  /*62b0*/  FMNMX R6, R6, R16, !PT ;  /* 0x0000001006067209 */ /* 0x001fe40007800000 */
[----:B------:R-:W-:Y:S01]  /*62c0*/  FMNMX R16, R19, R144, !PT ;  /* 0x0000009013107209 */ /* 0x000fe20007800000 */
[----:B------:R-:W-:Y:S01]  /*62d0*/  FMUL R144, R126, c[0x0][0x188] ;  /* 0x000062007e907a20 */ /* 0x000fe20000400000 */
[----:B-1----:R-:W-:Y:S02]  /*62e0*/  FMNMX R7, R7, R17, !PT ;  /* 0x0000001107077209 */ /* 0x002fe40007800000 */
[----:B------:R-:W-:Y:S01]  /*62f0*/  FMNMX R6, R6, R15, !PT ;  /* 0x0000000f06067209 */ /* 0x000fe20007800000 */
[----:B------:R-:W0:Y:S01]  /*6300*/  SHFL.BFLY PT, R19, R16, 0x2, 0x1f ;  /* 0x0c401f0010137f89 */ /* 0x000e2200000e0000 */
[----:B------:R-:W-:-:S03]  /*6310*/  FMNMX R144, R144, R18, !PT ;  /* 0x0000001290907209 */ /* 0x000fc60007800000 */
[----:B------:R-:W1:Y:S01]  /*6320*/  SHFL.BFLY PT, R18, R7, 0x1, 0x1f ;  /* 0x0c201f0007127f89 */ /* 0x000e6200000e0000 */
[----:B------:R-:W-:Y:S02]  /*6330*/  FMUL R17, R127, c[0x0][0x188] ;  /* 0x000062007f117a20 */ /* 0x000fe40000400000 */
[----:B------:R-:W-:-:S03]  /*6340*/  FFMA R136, R136, c[0x0][0x188], -R6 ;  /* 0x0000620088887a23 */ /* 0x000fc60000000806 */
[----:B------:R-:W-:Y:S01]  /*6350*/  FMNMX R144, R17, R144, !PT ;  /* 0x0000009011907209 */ /* 0x000fe20007800000 */
[----:B------:R-:W-:Y:S02]  /*6360*/  FMUL R136, R136, 1.4426950216293334961 ;  /* 0x3fb8aa3b88887820 */ /* 0x000fe40000400000 */
[----:B------:R-:W-:Y:S02]  /*6370*/  FMUL R17, R98, c[0x0][0x188] ;  /* 0x0000620062117a20 */ /* 0x000fe40000400000 */
[----:B------:R4:W-:Y:S03]  /*6380*/  MUFU.EX2 R169, R136 ;  /* 0x0000008800a97308 */ /* 0x0009e60000000800 */
[----:B------:R-:W-:Y:S01]  /*6390*/  FMNMX R17, R17, R144, !PT ;  /* 0x0000009011117209 */ /* 0x000fe20007800000 */
[----:B----4-:R-:W-:Y:S01]  /*63a0*/  FMUL R136, R99, c[0x0][0x188] ;  /* 0x0000620063887a20 */ /* 0x010fe20000400000 */
[----:B0-----:R-:W-:Y:S01]  /*63b0*/  FMNMX R16, R16, R19, !PT ;  /* 0x0000001310107209 */ /* 0x001fe20007800000 */
[----:B------:R-:W-:-:S03]  /*63c0*/  FADD R15, -R6, R15 ;  /* 0x0000000f060f7221 */ /* 0x000fc60000000100 */
[----:B------:R-:W-:Y:S02]  /*63d0*/  FMNMX R17, R136, R17, !PT ;  /* 0x0000001188117209 */ /* 0x000fe40007800000 */
[----:B-1----:R-:W-:-:S03]  /*63e0*/  FMNMX R7, R7, R18, !PT ;  /* 0x0000001207077209 */ /* 0x002fc60007800000 */
[----:B------:R-:W0:Y:S01]  /*63f0*/  SHFL.BFLY PT, R18, R17, 0x2, 0x1f ;  /* 0x0c401f0011127f89 */ /* 0x000e2200000e0000 */
[----:B------:R-:W-:-:S03]  /*6400*/  FMUL R236, R15, 1.4426950216293334961 ;  /* 0x3fb8aa3b0fec7820 */ /* 0x000fc60000400000 */
[----:B------:R-:W1:Y:S01]  /*6410*/  SHFL.BFLY PT, R15, R16, 0x1, 0x1f ;  /* 0x0c201f00100f7f89 */ /* 0x000e6200000e0000 */
[----:B------:R-:W-:-:S03]  /*6420*/  LOP3.LUT R171, R5, 0x20, RZ, 0x3c, !PT ;  /* 0x0000002005ab7812 */ /* 0x000fc600078e3cff */
[----:B------:R-:W-:Y:S04]  /*6430*/  STS.U16 [R5+0x8000], R200 ;  /* 0x008000c805007388 */ /* 0x000fe80000000400 */
[----:B------:R-:W-:Y:S04]  /*6440*/  STS.U16 [R5+0x8200], R179 ;  /* 0x008200b305007388 */ /* 0x000fe80000000400 */
[----:B------:R-:W-:Y:S04]  /*6450*/  STS.U16 [R5+0x8400], R178 ;  /* 0x008400b205007388 */ /* 0x000fe80000000400 */
[----:B------:R-:W-:Y:S01]  /*6460*/  STS.U16 [R5+0x8600], R177 ;  /* 0x008600b105007388 */ /* 0x000fe20000000400 */
[----:B0-----:R-:W-:-:S03]  /*6470*/  FMNMX R18, R17, R18, !PT ;  /* 0x0000001211127209 */ /* 0x001fc60007800000 */
[----:B------:R-:W-:Y:S04]  /*6480*/  STS.U16 [R5+0x8800], R176 ;  /* 0x008800b005007388 */ /* 0x000fe80000000400 */
[----:B------:R-:W-:Y:S01]  /*6490*/  STS.U16 [R5+0x8a00], R175 ;  /* 0x008a00af05007388 */ /* 0x000fe20000000400 */
[----:B-1----:R-:W-:-:S03]  /*64a0*/  FMNMX R228, R16, R15, !PT ;  /* 0x0000000f10e47209 */ /* 0x002fc60007800000 */
[----:B------:R-:W-:Y:S04]  /*64b0*/  STS.U16 [R5+0x8c00], R174 ;  /* 0x008c00ae05007388 */ /* 0x000fe80000000400 */
[----:B------:R-:W-:Y:S04]  /*64c0*/  STS.U16 [R5+0x8e00], R173 ;  /* 0x008e00ad05007388 */ /* 0x000fe80000000400 */
[----:B------:R-:W-:Y:S04]  /*64d0*/  STS.U16 [R5+0x9000], R172 ;  /* 0x009000ac05007388 */ /* 0x000fe80000000400 */
[----:B------:R-:W-:Y:S04]  /*64e0*/  STS.U16 [R5+0x9e00], R164 ;  /* 0x009e00a405007388 */ /* 0x000fe80000000400 */
[----:B------:R-:W-:Y:S04]  /*64f0*/  STS.U16 [R171+0x8100], R162 ;  /* 0x008100a2ab007388 */ /* 0x000fe80000000400 */
[----:B------:R-:W-:Y:S04]  /*6500*/  STS.U16 [R171+0x8300], R161 ;  /* 0x008300a1ab007388 */ /* 0x000fe80000000400 */
[----:B------:R-:W0:Y:S04]  /*6510*/  SHFL.BFLY PT, R15, R18, 0x1, 0x1f ;  /* 0x0c201f00120f7f89 */ /* 0x000e2800000e0000 */
[----:B-----5:R-:W-:Y:S04]  /*6520*/  STS.U16 [R171+0x8500], R160 ;  /* 0x008500a0ab007388 */ /* 0x020fe80000000400 */
        /* <DEDUP_REMOVED lines=11> */
[----:B--2---:R-:W-:Y:S04]  /*65e0*/  STS.U16 [R171+0x9d00], R156 ;  /* 0x009d009cab007388 */ /* 0x004fe80000000400 */
[----:B---3--:R-:W-:Y:S04]  /*65f0*/  STS.U16 [R171+0x9f00], R157 ;  /* 0x009f009dab007388 */ /* 0x008fe80000000400 */
[----:B------:R-:W-:Y:S01]  /*6600*/  BAR.SYNC.DEFER_BLOCKING 0x0 ;  /* 0x0000000000007b1d */ /* 0x000fe20000010000 */
[----:B0-----:R-:W-:-:S02]  /*6610*/  FMNMX R15, R18, R15, !PT ;  /* 0x0000000f120f7209 */ /* 0x001fc40007800000 */
[----:B------:R-:W-:Y:S02]  /*6620*/  FMNMX R7, R7, R14, !PT ;  /* 0x0000000e07077209 */ /* 0x000fe40007800000 */
[----:B------:R-:W-:Y:S02]  /*6630*/  FMNMX R228, R228, R13, !PT ;  /* 0x0000000de4e47209 */ /* 0x000fe40007800000 */
[----:B------:R-:W-:Y:S01]  /*6640*/  FMNMX R229, R15, R12, !PT ;  /* 0x0000000c0fe57209 */ /* 0x000fe20007800000 */
[----:B------:R-:W-:Y:S02]  /*6650*/  FADD R14, -R7, R14 ;  /* 0x0000000e070e7221 */ /* 0x000fe40000000100 */
[----:B------:R-:W-:Y:S02]  /*6660*/  FADD R13, -R228, R13 ;  /* 0x0000000de40d7221 */ /* 0x000fe40000000100 */
[----:B------:R-:W-:Y:S02]  /*6670*/  FADD R12, -R229, R12 ;  /* 0x0000000ce50c7221 */ /* 0x000fe40000000100 */
[----:B------:R-:W-:-:S02]  /*6680*/  FFMA R137, R137, c[0x0][0x188], -R6 ;  /* 0x0000620089897a23 */ /* 0x000fc40000000806 */
[--C-:B------:R-:W-:Y:S02]  /*6690*/  FFMA R138, R138, c[0x0][0x188], -R7.reuse ;  /* 0x000062008a8a7a23 */ /* 0x100fe40000000807 */
[----:B------:R-:W-:Y:S02]  /*66a0*/  FFMA R139, R139, c[0x0][0x188], -R7 ;  /* 0x000062008b8b7a23 */ /* 0x000fe40000000807 */
[----:B------:R-:W-:Y:S02]  /*66b0*/  FMUL R14, R14, 1.4426950216293334961 ;  /* 0x3fb8aa3b0e0e7820 */ /* 0x000fe40000400000 */
[----:B------:R-:W-:Y:S02]  /*66c0*/  FMUL R13, R13, 1.4426950216293334961 ;  /* 0x3fb8aa3b0d0d7820 */ /* 0x000fe40000400000 */
[----:B------:R-:W-:Y:S01]  /*66d0*/  FMUL R12, R12, 1.4426950216293334961 ;  /* 0x3fb8aa3b0c0c7820 */ /* 0x000fe20000400000 */
[----:B------:R-:W0:Y:S01]  /*66e0*/  LDSM.16.M88.4 R16, [R4+0x8000] ;  /* 0x008000000410783b */ /* 0x000e220000000200 */
[----:B------:R-:W-:-:S02]  /*66f0*/  FMUL R137, R137, 1.4426950216293334961 ;  /* 0x3fb8aa3b89897820 */ /* 0x000fc40000400000 */
[----:B------:R-:W-:Y:S02]  /*6700*/  FMUL R138, R138, 1.4426950216293334961 ;  /* 0x3fb8aa3b8a8a7820 */ /* 0x000fe40000400000 */
[--C-:B------:R-:W-:Y:S02]  /*6710*/  FFMA R140, R140, c[0x0][0x188], -R6.reuse ;  /* 0x000062008c8c7a23 */ /* 0x100fe40000000806 */
[----:B------:R-:W-:Y:S01]  /*6720*/  FFMA R141, R141, c[0x0][0x188], -R6 ;  /* 0x000062008d8d7a23 */ /* 0x000fe20000000806 */
[----:B------:R-:W1:Y:S01]  /*6730*/  MUFU.EX2 R236, R236 ;  /* 0x000000ec00ec7308 */ /* 0x000e620000000800 */
[----:B------:R-:W-:Y:S01]  /*6740*/  FMUL R139, R139, 1.4426950216293334961 ;  /* 0x3fb8aa3b8b8b7820 */ /* 0x000fe20000400000 */
[----:B------:R-:W-:Y:S01]  /*6750*/  LDSM.16.M88.4 R144, [R4+0x8c00] ;  /* 0x008c00000490783b */ /* 0x000fe20000000200 */
[--C-:B------:R-:W-:Y:S02]  /*6760*/  FFMA R132, R132, c[0x0][0x188], -R228.reuse ;  /* 0x0000620084847a23 */ /* 0x100fe400000008e4 */
[----:B------:R-:W-:Y:S01]  /*6770*/  FFMA R133, R133, c[0x0][0x188], -R228 ;  /* 0x0000620085857a23 */ /* 0x000fe200000008e4 */
[----:B------:R-:W-:Y:S01]  /*6780*/  LDSM.16.M88.4 R148, [R4+0x8e00] ;  /* 0x008e00000494783b */ /* 0x000fe20000000200 */
[----:B------:R-:W-:Y:S01]  /*6790*/  FFMA R134, R134, c[0x0][0x188], -R229 ;  /* 0x0000620086867a23 */ /* 0x000fe200000008e5 */
[----:B------:R-:W-:Y:S01]  /*67a0*/  MUFU.EX2 R235, R14 ;  /* 0x0000000e00eb7308 */ /* 0x000fe20000000800 */
[----:B------:R-:W-:Y:S01]  /*67b0*/  FMUL R132, R132, 1.4426950216293334961 ;  /* 0x3fb8aa3b84847820 */ /* 0x000fe20000400000 */
[----:B------:R-:W-:Y:S01]  /*67c0*/  LDSM.16.M88.4 R152, [R4+0x9000] ;  /* 0x009000000498783b */ /* 0x000fe20000000200 */
[----:B------:R-:W-:-:S02]  /*67d0*/  FMUL R133, R133, 1.4426950216293334961 ;  /* 0x3fb8aa3b85857820 */ /* 0x000fc40000400000 */
[----:B------:R-:W-:Y:S01]  /*67e0*/  FMUL R134, R134, 1.4426950216293334961 ;  /* 0x3fb8aa3b86867820 */ /* 0x000fe20000400000 */
[----:B------:R-:W-:Y:S02]  /*67f0*/  LDSM.16.M88.4 R156, [R4+0x9200] ;  /* 0x00920000049c783b */ /* 0x000fe40000000200 */
[----:B------:R-:W-:Y:S01]  /*6800*/  MUFU.EX2 R234, R13 ;  /* 0x0000000d00ea7308 */ /* 0x000fe20000000800 */
[----:B------:R-:W-:Y:S01]  /*6810*/  FFMA R242, R135, c[0x0][0x188], -R229 ;  /* 0x0000620087f27a23 */ /* 0x000fe200000008e5 */
[----:B------:R-:W-:Y:S01]  /*6820*/  LDSM.16.M88.4 R160, [R4+0x9400] ;  /* 0x0094000004a0783b */ /* 0x000fe20000000200 */
[--C-:B------:R-:W-:Y:S02]  /*6830*/  FFMA R142, R142, c[0x0][0x188], -R7.reuse ;  /* 0x000062008e8e7a23 */ /* 0x100fe40000000807 */
[----:B------:R-:W-:Y:S01]  /*6840*/  FFMA R121, R121, c[0x0][0x188], -R6 ;  /* 0x0000620079797a23 */ /* 0x000fe20000000806 */
[----:B------:R-:W-:Y:S02]  /*6850*/  LDSM.16.M88.4 R164, [R4+0x9600] ;  /* 0x0096000004a4783b */ /* 0x000fe40000000200 */
[----:B------:R2:W-:Y:S01]  /*6860*/  MUFU.EX2 R231, R12 ;  /* 0x0000000c00e77308 */ /* 0x0005e20000000800 */
[----:B------:R-:W-:Y:S01]  /*6870*/  FFMA R143, R143, c[0x0][0x188], -R7 ;  /* 0x000062008f8f7a23 */ /* 0x000fe20000000807 */
[----:B------:R-:W-:Y:S01]  /*6880*/  LDSM.16.M88.4 R172, [R4+0x9a00] ;  /* 0x009a000004ac783b */ /* 0x000fe20000000200 */
[----:B------:R-:W-:-:S02]  /*6890*/  FFMA R44, R44, c[0x0][0x188], -R228 ;  /* 0x000062002c2c7a23 */ /* 0x000fc400000008e4 */
[----:B------:R-:W-:Y:S01]  /*68a0*/  FFMA R45, R45, c[0x0][0x188], -R228 ;  /* 0x000062002d2d7a23 */ /* 0x000fe200000008e4 */
[----:B------:R-:W-:Y:S02]  /*68b0*/  LDSM.16.M88.4 R204, [R4+0x9c00] ;  /* 0x009c000004cc783b */ /* 0x000fe40000000200 */
[----:B------:R-:W3:Y:S02]  /*68c0*/  MUFU.EX2 R250, R137 ;  /* 0x0000008900fa7308 */ /* 0x000ee40000000800 */
[----:B--2---:R-:W2:Y:S01]  /*68d0*/  LDSM.16.M88.4 R12, [R4+0x8200] ;  /* 0x00820000040c783b */ /* 0x004ea20000000200 */
[--C-:B------:R-:W-:Y:S02]  /*68e0*/  FFMA R46, R46, c[0x0][0x188], -R229.reuse ;  /* 0x000062002e2e7a23 */ /* 0x100fe400000008e5 */
[----:B------:R-:W-:Y:S01]  /*68f0*/  FFMA R47, R47, c[0x0][0x188], -R229 ;  /* 0x000062002f2f7a23 */ /* 0x000fe200000008e5 */
[----:B------:R-:W-:Y:S02]  /*6900*/  LDSM.16.M88.4 R176, [R4+0x9e00] ;  /* 0x009e000004b0783b */ /* 0x000fe40000000200 */
[----:B------:R-:W-:Y:S01]  /*6910*/  MUFU.EX2 R247, R138 ;  /* 0x0000008a00f77308 */ /* 0x000fe20000000800 */
[----:B------:R-:W-:-:S07]  /*6920*/  FMUL R242, R242, 1.4426950216293334961 ;  /* 0x3fb8aa3bf2f27820 */ /* 0x000fce0000400000 */
[----:B------:R4:W5:Y:S01]  /*6930*/  MUFU.EX2 R245, R139 ;  /* 0x0000008b00f57308 */ /* 0x0009620000000800 */
[----:B------:R-:W-:Y:S02]  /*6940*/  FMUL R140, R140, 1.4426950216293334961 ;  /* 0x3fb8aa3b8c8c7820 */ /* 0x000fe40000400000 */
[----:B------:R-:W-:Y:S01]  /*6950*/  FMUL R141, R141, 1.4426950216293334961 ;  /* 0x3fb8aa3b8d8d7820 */ /* 0x000fe20000400000 */
[----:B----4-:R-:W4:Y:S04]  /*6960*/  LDSM.16.M88.4 R136, [R4+0x8800] ;  /* 0x008800000488783b */ /* 0x010f280000000200 */
[----:B------:R-:W-:Y:S01]  /*6970*/  MUFU.EX2 R248, R132 ;  /* 0x0000008400f87308 */ /* 0x000fe20000000800 */
[----:B------:R-:W-:Y:S02]  /*6980*/  FMUL R142, R142, 1.4426950216293334961 ;  /* 0x3fb8aa3b8e8e7820 */ /* 0x000fe40000400000 */
[----:B------:R-:W-:-:S02]  /*6990*/  FMUL R143, R143, 1.4426950216293334961 ;  /* 0x3fb8aa3b8f8f7820 */ /* 0x000fc40000400000 */
[----:B------:R-:W-:Y:S02]  /*69a0*/  FMUL R44, R44, 1.4426950216293334961 ;  /* 0x3fb8aa3b2c2c7820 */ /* 0x000fe40000400000 */
[----:B------:R-:W-:Y:S01]  /*69b0*/  FMUL R45, R45, 1.4426950216293334961 ;  /* 0x3fb8aa3b2d2d7820 */ /* 0x000fe20000400000 */
[----:B------:R-:W-:Y:S01]  /*69c0*/  MUFU.EX2 R246, R133 ;  /* 0x0000008500f67308 */ /* 0x000fe20000000800 */
[----:B------:R-:W-:Y:S02]  /*69d0*/  FMUL R46, R46, 1.4426950216293334961 ;  /* 0x3fb8aa3b2e2e7820 */ /* 0x000fe40000400000 */
[----:B------:R-:W-:-:S05]  /*69e0*/  FMUL R47, R47, 1.4426950216293334961 ;  /* 0x3fb8aa3b2f2f7820 */ /* 0x000fca0000400000 */
[----:B------:R0:W-:Y:S02]  /*69f0*/  MUFU.EX2 R244, R134 ;  /* 0x0000008600f47308 */ /* 0x0001e40000000800 */
[----:B0-----:R-:W0:Y:S06]  /*6a00*/  LDSM.16.M88.4 R132, [R4+0x8400] ;  /* 0x008400000484783b */ /* 0x001e2c0000000200 */
[----:B------:R-:W-:Y:S08]  /*6a10*/  MUFU.EX2 R252, R140 ;  /* 0x0000008c00fc7308 */ /* 0x000ff00000000800 */
[----:B------:R-:W0:Y:S08]  /*6a20*/  MUFU.EX2 R170, R141 ;  /* 0x0000008d00aa7308 */ /* 0x000e300000000800 */
[----:B------:R-:W-:Y:S08]  /*6a30*/  MUFU.EX2 R249, R142 ;  /* 0x0000008e00f97308 */ /* 0x000ff00000000800 */
[----:B------:R-:W0:Y:S08]  /*6a40*/  MUFU.EX2 R251, R143 ;  /* 0x0000008f00fb7308 */ /* 0x000e300000000800 */
[----:B------:R1:W-:Y:S08]  /*6a50*/  MUFU.EX2 R243, R44 ;  /* 0x0000002c00f37308 */ /* 0x0003f00000000800 */
[----:B------:R0:W0:Y:S08]  /*6a60*/  MUFU.EX2 R241, R45 ;  /* 0x0000002d00f17308 */ /* 0x0000300000000800 */
[----:B------:R0:W-:Y:S08]  /*6a70*/  MUFU.EX2 R240, R46 ;  /* 0x0000002e00f07308 */ /* 0x0001f00000000800 */
[----:B------:R0:W2:Y:S08]  /*6a80*/  MUFU.EX2 R239, R47 ;  /* 0x0000002f00ef7308 */ /* 0x0000b00000000800 */
[----:B------:R-:W4:Y:S01]  /*6a90*/  MUFU.EX2 R242, R242 ;  /* 0x000000f200f27308 */ /* 0x000f220000000800 */
[----:B-1----:R-:W-:Y:S01]  /*6aa0*/  FMUL R44, R236, R196 ;  /* 0x000000c4ec2c7220 */ /* 0x002fe20000400000 */
[----:B---3--:R-:W-:Y:S01]  /*6ab0*/  F2FP.PACK_AB R200, R250, R169 ;  /* 0x000000a9fac8723e */ /* 0x008fe200000000ff */
[----:B0-----:R-:W-:Y:S01]  /*6ac0*/  FMUL R45, R236, R197 ;  /* 0x000000c5ec2d7220 */ /* 0x001fe20000400000 */
[----:B-----5:R-:W-:Y:S01]  /*6ad0*/  F2FP.PACK_AB R201, R245, R247 ;  /* 0x000000f7f5c9723e */ /* 0x020fe200000000ff */
[C---:B------:R-:W-:Y:S01]  /*6ae0*/  FMUL R46, R235.reuse, R198 ;  /* 0x000000c6eb2e7220 */ /* 0x040fe20000400000 */
[----:B------:R-:W-:Y:S01]  /*6af0*/  F2FP.PACK_AB R202, R170, R252 ;  /* 0x000000fcaaca723e */ /* 0x000fe200000000ff */
[----:B------:R-:W-:Y:S01]  /*6b00*/  FMUL R47, R235, R199 ;  /* 0x000000c7eb2f7220 */ /* 0x000fe20000400000 */
[----:B------:R-:W-:Y:S01]  /*6b10*/  F2FP.PACK_AB R203, R251, R249 ;  /* 0x000000f9fbcb723e */ /* 0x000fe200000000ff */
[C---:B------:R-:W-:Y:S01]  /*6b20*/  FMUL R224, R234.reuse, R216 ;  /* 0x000000d8eae07220 */ /* 0x040fe20000400000 */
[----:B------:R-:W-:Y:S01]  /*6b30*/  F2FP.PACK_AB R196, R241, R243 ;  /* 0x000000f3f1c4723e */ /* 0x000fe200000000ff */
[----:B------:R-:W-:Y:S01]  /*6b40*/  FMUL R225, R234, R217 ;  /* 0x000000d9eae17220 */ /* 0x000fe20000400000 */
[----:B--2---:R-:W-:Y:S01]  /*6b50*/  F2FP.PACK_AB R197, R239, R240 ;  /* 0x000000f0efc5723e */ /* 0x004fe200000000ff */
[C---:B------:R-:W-:Y:S01]  /*6b60*/  FMUL R226, R231.reuse, R218 ;  /* 0x000000dae7e27220 */ /* 0x040fe20000400000 */
[----:B------:R-:W-:Y:S01]  /*6b70*/  F2FP.PACK_AB R198, R246, R248 ;  /* 0x000000f8f6c6723e */ /* 0x000fe200000000ff */
[----:B------:R-:W-:Y:S01]  /*6b80*/  FMUL R227, R231, R219 ;  /* 0x000000dbe7e37220 */ /* 0x000fe20000400000 */
[----:B----4-:R-:W-:Y:S01]  /*6b90*/  F2FP.PACK_AB R199, R242, R244 ;  /* 0x000000f4f2c7723e */ /* 0x010fe200000000ff */
[----:B------:R-:W-:-:S02]  /*6ba0*/  FMUL R184, R236, R184 ;  /* 0x000000b8ecb87220 */ /* 0x000fc40000400000 */
[----:B------:R-:W-:Y:S02]  /*6bb0*/  FMUL R185, R236, R185 ;  /* 0x000000b9ecb97220 */ /* 0x000fe40000400000 */
[C---:B------:R-:W-:Y:S02]  /*6bc0*/  FMUL R186, R235.reuse, R186 ;  /* 0x000000baebba7220 */ /* 0x040fe40000400000 */
[----:B------:R-:W-:Y:S02]  /*6bd0*/  FMUL R187, R235, R187 ;  /* 0x000000bbebbb7220 */ /* 0x000fe40000400000 */
[C---:B------:R-:W-:Y:S02]  /*6be0*/  FMUL R212, R234.reuse, R212 ;  /* 0x000000d4ead47220 */ /* 0x040fe40000400000 */
[----:B------:R-:W-:Y:S02]  /*6bf0*/  FMUL R213, R234, R213 ;  /* 0x000000d5ead57220 */ /* 0x000fe40000400000 */
[----:B------:R-:W-:-:S02]  /*6c00*/  FMUL R214, R231, R214 ;  /* 0x000000d6e7d67220 */ /* 0x000fc40000400000 */
[----:B------:R-:W-:Y:S01]  /*6c10*/  FMUL R215, R231, R215 ;  /* 0x000000d7e7d77220 */ /* 0x000fe20000400000 */
[-C--:B------:R-:W-:Y:S01]  /*6c20*/  HMMA.16816.F32 R216, R200, R16.reuse, R44 ;  /* 0x00000010c8d8723c */ /* 0x080fe2000000182c */
[C---:B------:R-:W-:Y:S01]  /*6c30*/  FMUL R60, R236.reuse, R60 ;  /* 0x0000003cec3c7220 */ /* 0x040fe20000400000 */
[----:B------:R-:W0:Y:S01]  /*6c40*/  LDSM.16.M88.4 R44, [R4+0x8600] ;  /* 0x00860000042c783b */ /* 0x000e220000000200 */
[----:B------:R-:W-:Y:S02]  /*6c50*/  FMUL R61, R236, R61 ;  /* 0x0000003dec3d7220 */ /* 0x000fe40000400000 */
[C---:B------:R-:W-:Y:S01]  /*6c60*/  FMUL R62, R235.reuse, R62 ;  /* 0x0000003eeb3e7220 */ /* 0x040fe20000400000 */
[----:B------:R-:W1:Y:S01]  /*6c70*/  LDSM.16.M88.4 R140, [R4+0x8a00] ;  /* 0x008a0000048c783b */ /* 0x000e620000000200 */
[----:B------:R-:W-:Y:S01]  /*6c80*/  FMUL R63, R235, R63 ;  /* 0x0000003feb3f7220 */ /* 0x000fe20000400000 */
[----:B------:R-:W-:Y:S01]  /*6c90*/  HMMA.16816.F32 R224, R196, R16, R224 ;  /* 0x00000010c4e0723c */ /* 0x000fe200000018e0 */
[----:B------:R-:W-:-:S02]  /*6ca0*/  FMUL R64, R234, R64 ;  /* 0x00000040ea407220 */ /* 0x000fc40000400000 */
[----:B------:R-:W-:Y:S02]  /*6cb0*/  FMUL R65, R234, R65 ;  /* 0x00000041ea417220 */ /* 0x000fe40000400000 */
[C---:B------:R-:W-:Y:S02]  /*6cc0*/  FMUL R66, R231.reuse, R66 ;  /* 0x00000042e7427220 */ /* 0x040fe40000400000 */
[----:B------:R-:W-:Y:S01]  /*6cd0*/  FMUL R67, R231, R67 ;  /* 0x00000043e7437220 */ /* 0x000fe20000400000 */
[----:B------:R-:W-:Y:S01]  /*6ce0*/  MOV R17, R169 ;  /* 0x000000a900117202 */ /* 0x000fe20000000f00 */
[----:B------:R-:W-:Y:S01]  /*6cf0*/  HMMA.16816.F32 R184, R200, R12, R184 ;  /* 0x0000000cc8b8723c */ /* 0x000fe200000018b8 */
[C---:B------:R-:W-:Y:S02]  /*6d00*/  FMUL R180, R236.reuse, R180 ;  /* 0x000000b4ecb47220 */ /* 0x040fe40000400000 */
[----:B------:R-:W-:Y:S02]  /*6d10*/  FMUL R181, R236, R181 ;  /* 0x000000b5ecb57220 */ /* 0x000fe40000400000 */
[----:B------:R-:W-:-:S02]  /*6d20*/  FMUL R182, R235, R182 ;  /* 0x000000b6ebb67220 */ /* 0x000fc40000400000 */
[----:B------:R-:W-:Y:S01]  /*6d30*/  FMUL R183, R235, R183 ;  /* 0x000000b7ebb77220 */ /* 0x000fe20000400000 */
[----:B------:R-:W-:Y:S01]  /*6d40*/  HMMA.16816.F32 R212, R196, R12, R212 ;  /* 0x0000000cc4d4723c */ /* 0x000fe200000018d4 */
[C---:B------:R-:W-:Y:S02]  /*6d50*/  FMUL R220, R234.reuse, R8 ;  /* 0x00000008eadc7220 */ /* 0x040fe40000400000 */
[----:B------:R-:W-:Y:S02]  /*6d60*/  FMUL R221, R234, R9 ;  /* 0x00000009eadd7220 */ /* 0x000fe40000400000 */
[C---:B------:R-:W-:Y:S02]  /*6d70*/  FMUL R222, R231.reuse, R10 ;  /* 0x0000000ae7de7220 */ /* 0x040fe40000400000 */
[----:B------:R-:W-:Y:S02]  /*6d80*/  FMUL R223, R231, R11 ;  /* 0x0000000be7df7220 */ /* 0x000fe40000400000 */
[----:B------:R-:W-:Y:S01]  /*6d90*/  FADD R13, R17, R250 ;  /* 0x000000fa110d7221 */ /* 0x000fe20000000000 */
[----:B------:R-:W-:Y:S01]  /*6da0*/  HMMA.16816.F32 R60, R200, R136, R60 ;  /* 0x00000088c83c723c */ /* 0x000fe2000000183c */
[----:B------:R-:W-:-:S02]  /*6db0*/  FFMA R52, R52, c[0x0][0x188], -R6 ;  /* 0x0000620034347a23 */ /* 0x000fc40000000806 */
[----:B------:R-:W-:Y:S02]  /*6dc0*/  FFMA R53, R53, c[0x0][0x188], -R6 ;  /* 0x0000620035357a23 */ /* 0x000fe40000000806 */
[----:B------:R-:W-:-:S03]  /*6dd0*/  FMUL R121, R121, 1.4426950216293334961 ;  /* 0x3fb8aa3b79797820 */ /* 0x000fc60000400000 */
[----:B------:R-:W-:Y:S01]  /*6de0*/  HMMA.16816.F32 R64, R196, R136, R64 ;  /* 0x00000088c440723c */ /* 0x000fe20000001840 */
[----:B------:R-:W-:Y:S02]  /*6df0*/  FADD R13, R252, R13 ;  /* 0x0000000dfc0d7221 */ /* 0x000fe40000000000 */
[----:B------:R-:W-:Y:S02]  /*6e00*/  FMUL R52, R52, 1.4426950216293334961 ;  /* 0x3fb8aa3b34347820 */ /* 0x000fe40000400000 */
[--C-:B------:R-:W-:Y:S02]  /*6e10*/  FFMA R123, R123, c[0x0][0x188], -R7.reuse ;  /* 0x000062007b7b7a23 */ /* 0x100fe40000000807 */
[----:B------:R-:W-:Y:S01]  /*6e20*/  MOV R137, R170 ;  /* 0x000000aa00897202 */ /* 0x000fe20000000f00 */
[----:B------:R-:W-:Y:S01]  /*6e30*/  FMUL R53, R53, 1.4426950216293334961 ;  /* 0x3fb8aa3b35357820 */ /* 0x000fe20000400000 */
[----:B------:R-:W-:Y:S01]  /*6e40*/  HMMA.16816.F32 R180, R200, R132, R180 ;  /* 0x00000084c8b4723c */ /* 0x000fe200000018b4 */
[----:B------:R-:W-:Y:S01]  /*6e50*/  FFMA R122, R122, c[0x0][0x188], -R7 ;  /* 0x000062007a7a7a23 */ /* 0x000fe20000000807 */
[----:B------:R-:W2:Y:S01]  /*6e60*/  LDSM.16.M88.4 R168, [R4+0x9800] ;  /* 0x0098000004a8783b */ /* 0x000ea20000000200 */
[----:B------:R-:W-:-:S03]  /*6e70*/  FADD R13, R137, R13 ;  /* 0x0000000d890d7221 */ /* 0x000fc60000000000 */
[----:B------:R-:W3:Y:S02]  /*6e80*/  LDL.LU R137, [R1+0xc] ;  /* 0x00000c0001897983 */ /* 0x000ee40000300800 */
[----:B------:R-:W-:Y:S01]  /*6e90*/  HMMA.16816.F32 R220, R196, R132, R220 ;  /* 0x00000084c4dc723c */ /* 0x000fe200000018dc */
[----:B------:R-:W-:Y:S01]  /*6ea0*/  MUFU.EX2 R132, R121 ;  /* 0x0000007900847308 */ /* 0x000fe20000000800 */
[----:B------:R-:W4:Y:S05]  /*6eb0*/  LDL.LU R136, [R1+0x8] ;  /* 0x0000080001887983 */ /* 0x000f2a0000300800 */
[----:B------:R-:W-:Y:S02]  /*6ec0*/  FFMA R133, R120, c[0x0][0x188], -R6 ;  /* 0x0000620078857a23 */ /* 0x000fe40000000806 */
[----:B------:R5:W-:Y:S08]  /*6ed0*/  MUFU.EX2 R121, R52 ;  /* 0x0000003400797308 */ /* 0x000bf00000000800 */
[----:B------:R0:W-:Y:S01]  /*6ee0*/  MUFU.EX2 R120, R53 ;  /* 0x0000003500787308 */ /* 0x0001e20000000800 */
[----:B-----5:R-:W-:-:S02]  /*6ef0*/  FMUL R52, R123, 1.4426950216293334961 ;  /* 0x3fb8aa3b7b347820 */ /* 0x020fc40000400000 */
[----:B------:R-:W5:Y:S01]  /*6f00*/  LDL.LU R123, [R1+0x4] ;  /* 0x00000400017b7983 */ /* 0x000f620000300800 */
[----:B0-----:R-:W-:-:S03]  /*6f10*/  FMUL R53, R122, 1.4426950216293334961 ;  /* 0x3fb8aa3b7a357820 */ /* 0x001fc60000400000 */
[----:B------:R-:W3:Y:S01]  /*6f20*/  LDL.LU R122, [R1] ;  /* 0x00000000017a7983 */ /* 0x000ee20000300800 */
[C---:B------:R-:W-:Y:S02]  /*6f30*/  FMUL R48, R236.reuse, R48 ;  /* 0x00000030ec307220 */ /* 0x040fe40000400000 */
[----:B------:R-:W-:Y:S02]  /*6f40*/  FMUL R49, R236, R49 ;  /* 0x00000031ec317220 */ /* 0x000fe40000400000 */
[C---:B------:R-:W-:Y:S02]  /*6f50*/  FMUL R50, R235.reuse, R50 ;  /* 0x00000032eb327220 */ /* 0x040fe40000400000 */
[----:B------:R-:W-:Y:S02]  /*6f60*/  FMUL R51, R235, R51 ;  /* 0x00000033eb337220 */ /* 0x000fe40000400000 */
[C---:B------:R-:W-:Y:S02]  /*6f70*/  FMUL R56, R234.reuse, R56 ;  /* 0x00000038ea387220 */ /* 0x040fe40000400000 */
[----:B------:R-:W-:-:S02]  /*6f80*/  FMUL R57, R234, R57 ;  /* 0x00000039ea397220 */ /* 0x000fc40000400000 */
[C---:B------:R-:W-:Y:S02]  /*6f90*/  FMUL R58, R231.reuse, R58 ;  /* 0x0000003ae73a7220 */ /* 0x040fe40000400000 */
[----:B------:R-:W-:Y:S02]  /*6fa0*/  FMUL R59, R231, R59 ;  /* 0x0000003be73b7220 */ /* 0x000fe40000400000 */
[--C-:B------:R-:W-:Y:S02]  /*6fb0*/  FFMA R54, R54, c[0x0][0x188], -R7.reuse ;  /* 0x0000620036367a23 */ /* 0x100fe40000000807 */
[----:B------:R-:W-:Y:S01]  /*6fc0*/  FFMA R55, R55, c[0x0][0x188], -R7 ;  /* 0x0000620037377a23 */ /* 0x000fe20000000807 */
[----:B------:R-:W-:Y:S01]  /*6fd0*/  HMMA.16816.F32 R48, R200, R44, R48 ;  /* 0x0000002cc830723c */ /* 0x000fe20000001830 */
[C---:B------:R-:W-:Y:S02]  /*6fe0*/  FMUL R68, R236.reuse, R68 ;  /* 0x00000044ec447220 */ /* 0x040fe40000400000 */
[----:B------:R-:W-:-:S02]  /*6ff0*/  FMUL R69, R236, R69 ;  /* 0x00000045ec457220 */ /* 0x000fc40000400000 */
[C---:B------:R-:W-:Y:S02]  /*7000*/  FMUL R70, R235.reuse, R70 ;  /* 0x00000046eb467220 */ /* 0x040fe40000400000 */
[C---:B------:R-:W-:Y:S01]  /*7010*/  FMUL R71, R235.reuse, R71 ;  /* 0x00000047eb477220 */ /* 0x040fe20000400000 */
[----:B------:R-:W-:Y:S01]  /*7020*/  HMMA.16816.F32 R56, R196, R44, R56 ;  /* 0x0000002cc438723c */ /* 0x000fe20000001838 */
[C---:B------:R-:W-:Y:S02]  /*7030*/  FMUL R76, R236.reuse, R76 ;  /* 0x0000004cec4c7220 */ /* 0x040fe40000400000 */
[----:B------:R-:W-:Y:S02]  /*7040*/  FMUL R77, R236, R77 ;  /* 0x0000004dec4d7220 */ /* 0x000fe40000400000 */
[C---:B------:R-:W-:Y:S02]  /*7050*/  FMUL R78, R235.reuse, R78 ;  /* 0x0000004eeb4e7220 */ /* 0x040fe40000400000 */
[----:B------:R-:W-:-:S02]  /*7060*/  FMUL R79, R235, R79 ;  /* 0x0000004feb4f7220 */ /* 0x000fc40000400000 */
[C---:B------:R-:W-:Y:S02]  /*7070*/  FMUL R84, R236.reuse, R84 ;  /* 0x00000054ec547220 */ /* 0x040fe40000400000 */
[C---:B------:R-:W-:Y:S02]  /*7080*/  FMUL R85, R236.reuse, R85 ;  /* 0x00000055ec557220 */ /* 0x040fe40000400000 */
        /* <DEDUP_REMOVED lines=34> */
[----:B------:R-:W-:Y:S02]  /*72b0*/  FMUL R133, R133, 1.4426950216293334961 ;  /* 0x3fb8aa3b85857820 */ /* 0x000fe40000400000 */
[----:B------:R-:W-:Y:S02]  /*72c0*/  FMUL R45, R54, 1.4426950216293334961 ;  /* 0x3fb8aa3b362d7820 */ /* 0x000fe40000400000 */
[----:B------:R-:W-:Y:S01]  /*72d0*/  FMUL R44, R55, 1.4426950216293334961 ;  /* 0x3fb8aa3b372c7820 */ /* 0x000fe20000400000 */
[C---:B-1----:R-:W-:Y:S01]  /*72e0*/  HMMA.16816.F32 R68, R200.reuse, R140, R68 ;  /* 0x0000008cc844723c */ /* 0x042fe20000001844 */
[----:B------:R-:W0:Y:S07]  /*72f0*/  MUFU.EX2 R133, R133 ;  /* 0x0000008500857308 */ /* 0x000e2e0000000800 */
[C---:B------:R-:W-:Y:S01]  /*7300*/  HMMA.16816.F32 R76, R200.reuse, R144, R76 ;  /* 0x00000090c84c723c */ /* 0x040fe2000000184c */
[----:B------:R-:W-:Y:S07]  /*7310*/  MUFU.EX2 R53, R53 ;  /* 0x0000003500357308 */ /* 0x000fee0000000800 */
[C---:B------:R-:W-:Y:S01]  /*7320*/  HMMA.16816.F32 R84, R200.reuse, R148, R84 ;  /* 0x00000094c854723c */ /* 0x040fe20000001854 */
[----:B------:R-:W1:Y:S07]  /*7330*/  MUFU.EX2 R52, R52 ;  /* 0x0000003400347308 */ /* 0x000e6e0000000800 */
[C---:B------:R-:W-:Y:S01]  /*7340*/  HMMA.16816.F32 R92, R200.reuse, R152, R92 ;  /* 0x00000098c85c723c */ /* 0x040fe2000000185c */
[----:B------:R-:W-:Y:S07]  /*7350*/  MUFU.EX2 R45, R45 ;  /* 0x0000002d002d7308 */ /* 0x000fee0000000800 */
[C---:B------:R-:W-:Y:S01]  /*7360*/  HMMA.16816.F32 R128, R200.reuse, R156, R128 ;  /* 0x0000009cc880723c */ /* 0x040fe20000001880 */
[----:B------:R-:W0:Y:S07]  /*7370*/  MUFU.EX2 R44, R44 ;  /* 0x0000002c002c7308 */ /* 0x000e2e0000000800 */
[C---:B------:R-:W-:Y:S08]  /*7380*/  HMMA.16816.F32 R20, R200.reuse, R160, R20 ;  /* 0x000000a0c814723c */ /* 0x040ff00000001814 */
[C---:B------:R-:W-:Y:S08]  /*7390*/  HMMA.16816.F32 R100, R200.reuse, R164, R100 ;  /* 0x000000a4c864723c */ /* 0x040ff00000001864 */
[C---:B--2---:R-:W-:Y:S08]  /*73a0*/  HMMA.16816.F32 R104, R200.reuse, R168, R104 ;  /* 0x000000a8c868723c */ /* 0x044ff00000001868 */
[C---:B------:R-:W-:Y:S08]  /*73b0*/  HMMA.16816.F32 R108, R200.reuse, R172, R108 ;  /* 0x000000acc86c723c */ /* 0x040ff0000000186c */
[C---:B------:R-:W-:Y:S08]  /*73c0*/  HMMA.16816.F32 R112, R200.reuse, R204, R112 ;  /* 0x000000ccc870723c */ /* 0x040ff00000001870 */
[----:B------:R-:W-:Y:S01]  /*73d0*/  HMMA.16816.F32 R116, R200, R176, R116 ;  /* 0x000000b0c874723c */ /* 0x000fe20000001874 */
[----:B------:R-:W-:Y:S01]  /*73e0*/  FADD R12, R247, R245 ;  /* 0x000000f5f70c7221 */ /* 0x000fe20000000000 */
[----:B0-----:R-:W-:Y:S01]  /*73f0*/  F2FP.PACK_AB R8, R132, R133 ;  /* 0x000000858408723e */ /* 0x001fe200000000ff */
[----:B------:R-:W-:Y:S01]  /*7400*/  FMUL R72, R234, R72 ;  /* 0x00000048ea487220 */ /* 0x000fe20000400000 */
[----:B-1----:R-:W-:Y:S01]  /*7410*/  F2FP.PACK_AB R9, R52, R53 ;  /* 0x000000353409723e */ /* 0x002fe200000000ff */
[----:B------:R-:W-:Y:S01]  /*7420*/  FMUL R73, R234, R73 ;  /* 0x00000049ea497220 */ /* 0x000fe20000400000 */
[----:B------:R-:W-:Y:S01]  /*7430*/  F2FP.PACK_AB R10, R120, R121 ;  /* 0x00000079780a723e */ /* 0x000fe200000000ff */
[C---:B------:R-:W-:Y:S01]  /*7440*/  FMUL R74, R231.reuse, R74 ;  /* 0x0000004ae74a7220 */ /* 0x040fe20000400000 */
[----:B------:R-:W-:Y:S01]  /*7450*/  F2FP.PACK_AB R11, R44, R45 ;  /* 0x0000002d2c0b723e */ /* 0x000fe200000000ff */
        /* <DEDUP_REMOVED lines=38> */
[----:B------:R-:W-:Y:S02]  /*76c0*/  FMUL R41, R234, R41 ;  /* 0x00000029ea297220 */ /* 0x000fe40000400000 */
[C---:B------:R-:W-:Y:S02]  /*76d0*/  FMUL R42, R231.reuse, R42 ;  /* 0x0000002ae72a7220 */ /* 0x040fe40000400000 */
[----:B------:R-:W-:Y:S02]  /*76e0*/  FMUL R43, R231, R43 ;  /* 0x0000002be72b7220 */ /* 0x000fe40000400000 */
[----:B------:R-:W-:Y:S02]  /*76f0*/  FADD R12, R249, R12 ;  /* 0x0000000cf90c7221 */ /* 0x000fe40000000000 */
[----:B------:R-:W-:-:S02]  /*7700*/  FFMA R124, R124, c[0x0][0x188], -R228 ;  /* 0x000062007c7c7a23 */ /* 0x000fc400000008e4 */
[----:B------:R-:W-:Y:S01]  /*7710*/  FADD R12, R251, R12 ;  /* 0x0000000cfb0c7221 */ /* 0x000fe20000000000 */
[----:B------:R-:W-:Y:S01]  /*7720*/  HMMA.16816.F32 R72, R196, R140, R72 ;  /* 0x0000008cc448723c */ /* 0x000fe20000001848 */
[----:B------:R-:W-:Y:S02]  /*7730*/  FFMA R126, R126, c[0x0][0x188], -R229 ;  /* 0x000062007e7e7a23 */ /* 0x000fe400000008e5 */
[--C-:B------:R-:W-:Y:S02]  /*7740*/  FFMA R125, R125, c[0x0][0x188], -R228.reuse ;  /* 0x000062007d7d7a23 */ /* 0x100fe400000008e4 */
[----:B------:R-:W-:-:S03]  /*7750*/  FFMA R97, R97, c[0x0][0x188], -R228 ;  /* 0x0000620061617a23 */ /* 0x000fc600000008e4 */
[----:B------:R-:W-:Y:S01]  /*7760*/  HMMA.16816.F32 R80, R196, R144, R80 ;  /* 0x00000090c450723c */ /* 0x000fe20000001850 */
[----:B------:R-:W-:Y:S02]  /*7770*/  FADD R12, R53, R12 ;  /* 0x0000000c350c7221 */ /* 0x000fe40000000000 */
[----:B------:R-:W-:Y:S02]  /*7780*/  FMUL R53, R126, 1.4426950216293334961 ;  /* 0x3fb8aa3b7e357820 */ /* 0x000fe40000400000 */
[----:B------:R-:W-:-:S03]  /*7790*/  FFMA R127, R127, c[0x0][0x188], -R229 ;  /* 0x000062007f7f7a23 */ /* 0x000fc600000008e5 */
[----:B------:R-:W-:Y:S01]  /*77a0*/  HMMA.16816.F32 R88, R196, R148, R88 ;  /* 0x00000094c458723c */ /* 0x000fe20000001858 */
[----:B------:R-:W-:-:S07]  /*77b0*/  FFMA R96, R96, c[0x0][0x188], -R228 ;  /* 0x0000620060607a23 */ /* 0x000fce00000008e4 */
[----:B------:R-:W-:Y:S01]  /*77c0*/  HMMA.16816.F32 R24, R196, R152, R24 ;  /* 0x00000098c418723c */ /* 0x000fe20000001818 */
[----:B------:R-:W-:-:S07]  /*77d0*/  FFMA R98, R98, c[0x0][0x188], -R229 ;  /* 0x0000620062627a23 */ /* 0x000fce00000008e5 */
[C---:B------:R-:W-:Y:S08]  /*77e0*/  HMMA.16816.F32 R28, R196.reuse, R156, R28 ;  /* 0x0000009cc41c723c */ /* 0x040ff0000000181c */
[C---:B------:R-:W-:Y:S08]  /*77f0*/  HMMA.16816.F32 R32, R196.reuse, R160, R32 ;  /* 0x000000a0c420723c */ /* 0x040ff00000001820 */
[C---:B------:R-:W-:Y:S08]  /*7800*/  HMMA.16816.F32 R36, R196.reuse, R164, R36 ;  /* 0x000000a4c424723c */ /* 0x040ff00000001824 */
[C---:B------:R-:W-:Y:S08]  /*7810*/  HMMA.16816.F32 R188, R196.reuse, R168, R188 ;  /* 0x000000a8c4bc723c */ /* 0x040ff000000018bc */
[C---:B------:R-:W-:Y:S08]  /*7820*/  HMMA.16816.F32 R192, R196.reuse, R172, R192 ;  /* 0x000000acc4c0723c */ /* 0x040ff000000018c0 */
[C---:B------:R-:W-:Y:S08]  /*7830*/  HMMA.16816.F32 R208, R196.reuse, R204, R208 ;  /* 0x000000ccc4d0723c */ /* 0x040ff000000018d0 */
[----:B------:R-:W-:Y:S08]  /*7840*/  HMMA.16816.F32 R40, R196, R176, R40 ;  /* 0x000000b0c428723c */ /* 0x000ff00000001828 */
[C---:B------:R-:W-:Y:S08]  /*7850*/  HMMA.16816.F32 R196, R8.reuse, R18, R216 ;  /* 0x0000001208c4723c */ /* 0x040ff000000018d8 */
        /* <DEDUP_REMOVED lines=14> */
[----:B------:R-:W-:Y:S07]  /*7940*/  HMMA.16816.F32 R116, R8, R178, R116 ;  /* 0x000000b20874723c */ /* 0x000fee0000001874 */
[----:B------:R-:W-:-:S02]  /*7950*/  FMUL R8, R124, 1.4426950216293334961 ;  /* 0x3fb8aa3b7c087820 */ /* 0x000fc40000400000 */
[----:B------:R-:W-:Y:S02]  /*7960*/  FMUL R10, R125, 1.4426950216293334961 ;  /* 0x3fb8aa3b7d0a7820 */ /* 0x000fe40000400000 */
[----:B------:R-:W-:Y:S02]  /*7970*/  FMUL R9, R97, 1.4426950216293334961 ;  /* 0x3fb8aa3b61097820 */ /* 0x000fe40000400000 */
[----:B------:R-:W-:Y:S01]  /*7980*/  FMUL R97, R127, 1.4426950216293334961 ;  /* 0x3fb8aa3b7f617820 */ /* 0x000fe20000400000 */
[----:B------:R-:W0:Y:S01]  /*7990*/  MUFU.EX2 R8, R8 ;  /* 0x0000000800087308 */ /* 0x000e220000000800 */
[----:B------:R-:W-:Y:S02]  /*79a0*/  FMUL R54, R96, 1.4426950216293334961 ;  /* 0x3fb8aa3b60367820 */ /* 0x000fe40000400000 */
[----:B------:R-:W-:Y:S02]  /*79b0*/  FMUL R55, R98, 1.4426950216293334961 ;  /* 0x3fb8aa3b62377820 */ /* 0x000fe40000400000 */
[----:B------:R-:W-:-:S03]  /*79c0*/  FFMA R99, R99, c[0x0][0x188], -R229 ;  /* 0x0000620063637a23 */ /* 0x000fc600000008e5 */
[----:B------:R-:W1:Y:S01]  /*79d0*/  MUFU.EX2 R53, R53 ;  /* 0x0000003500357308 */ /* 0x000e620000000800 */
[----:B------:R-:W-:Y:S02]  /*79e0*/  FADD R17, R243, R241 ;  /* 0x000000f1f3117221 */ /* 0x000fe40000000000 */
[----:B------:R-:W-:Y:S02]  /*79f0*/  FADD R16, R240, R239 ;  /* 0x000000eff0107221 */ /* 0x000fe40000000000 */
[----:B------:R-:W-:-:S03]  /*7a00*/  FMUL R11, R99, 1.4426950216293334961 ;  /* 0x3fb8aa3b630b7820 */ /* 0x000fc60000400000 */
[----:B------:R-:W2:Y:S01]  /*7a10*/  MUFU.EX2 R10, R10 ;  /* 0x0000000a000a7308 */ /* 0x000ea20000000800 */
[----:B------:R-:W-:Y:S02]  /*7a20*/  FADD R17, R248, R17 ;  /* 0x00000011f8117221 */ /* 0x000fe40000000000 */
[----:B------:R-:W-:-:S05]  /*7a30*/  FADD R16, R244, R16 ;  /* 0x00000010f4107221 */ /* 0x000fca0000000000 */
[----:B------:R-:W0:Y:S01]  /*7a40*/  MUFU.EX2 R97, R97 ;  /* 0x0000006100617308 */ /* 0x000e220000000800 */
[----:B------:R-:W-:Y:S02]  /*7a50*/  FADD R17, R246, R17 ;  /* 0x00000011f6117221 */ /* 0x000fe40000000000 */
[----:B------:R-:W-:-:S05]  /*7a60*/  FADD R13, R133, R13 ;  /* 0x0000000d850d7221 */ /* 0x000fca0000000000 */
[----:B------:R-:W0:Y:S01]  /*7a70*/  MUFU.EX2 R54, R54 ;  /* 0x0000003600367308 */ /* 0x000e220000000800 */
[----:B------:R-:W-:Y:S02]  /*7a80*/  FADD R12, R52, R12 ;  /* 0x0000000c340c7221 */ /* 0x000fe40000000000 */
[----:B------:R-:W-:-:S05]  /*7a90*/  FADD R16, R242, R16 ;  /* 0x00000010f2107221 */ /* 0x000fca0000000000 */
[----:B------:R-:W2:Y:S01]  /*7aa0*/  MUFU.EX2 R55, R55 ;  /* 0x0000003700377308 */ /* 0x000ea20000000800 */
[----:B------:R-:W-:Y:S02]  /*7ab0*/  FADD R13, R132, R13 ;  /* 0x0000000d840d7221 */ /* 0x000fe40000000000 */
[----:B------:R-:W-:-:S05]  /*7ac0*/  FADD R12, R45, R12 ;  /* 0x0000000c2d0c7221 */ /* 0x000fca0000000000 */
[----:B------:R-:W3:Y:S01]  /*7ad0*/  MUFU.EX2 R9, R9 ;  /* 0x0000000900097308 */ /* 0x000ee20000000800 */
[----:B0-----:R-:W-:Y:S02]  /*7ae0*/  FADD R17, R8, R17 ;  /* 0x0000001108117221 */ /* 0x001fe40000000000 */
[----:B-1----:R-:W-:-:S05]  /*7af0*/  FADD R45, R53, R16 ;  /* 0x00000010352d7221 */ /* 0x002fca0000000000 */
[----:B------:R-:W0:Y:S01]  /*7b00*/  MUFU.EX2 R11, R11 ;  /* 0x0000000b000b7308 */ /* 0x000e220000000800 */
[----:B------:R-:W-:Y:S02]  /*7b10*/  FADD R13, R121, R13 ;  /* 0x0000000d790d7221 */ /* 0x000fe40000000000 */
[----:B--2---:R-:W-:Y:S02]  /*7b20*/  FADD R16, R10, R17 ;  /* 0x000000110a107221 */ /* 0x004fe40000000000 */
[----:B------:R-:W-:Y:S02]  /*7b30*/  FADD R17, R97, R45 ;  /* 0x0000002d61117221 */ /* 0x000fe40000000000 */
[----:B------:R-:W-:Y:S02]  /*7b40*/  FADD R120, R120, R13 ;  /* 0x0000000d78787221 */ /* 0x000fe40000000000 */
[----:B------:R-:W-:Y:S02]  /*7b50*/  FADD R16, R54, R16 ;  /* 0x0000001036107221 */ /* 0x000fe40000000000 */
[----:B------:R-:W-:-:S02]  /*7b60*/  FADD R13, R55, R17 ;  /* 0x00000011370d7221 */ /* 0x000fc40000000000 */
[----:B------:R-:W-:Y:S02]  /*7b70*/  FADD R44, R44, R12 ;  /* 0x0000000c2c2c7221 */ /* 0x000fe40000000000 */
[----:B---3--:R-:W-:Y:S02]  /*7b80*/  FADD R12, R9, R16 ;  /* 0x00000010090c7221 */ /* 0x008fe40000000000 */
[----:B0-----:R-:W-:Y:S01]  /*7b90*/  FADD R13, R11, R13 ;  /* 0x0000000d0b0d7221 */ /* 0x001fe20000000000 */
[----:B------:R-:W0:Y:S04]  /*7ba0*/  SHFL.BFLY PT, R96, R120, 0x2, 0x1f ;  /* 0x0c401f0078607f89 */ /* 0x000e2800000e0000 */
[----:B------:R-:W1:Y:S04]  /*7bb0*/  SHFL.BFLY PT, R16, R44, 0x2, 0x1f ;  /* 0x0c401f002c107f89 */ /* 0x000e6800000e0000 */
[----:B------:R-:W2:Y:S04]  /*7bc0*/  SHFL.BFLY PT, R17, R12, 0x2, 0x1f ;  /* 0x0c401f000c117f89 */ /* 0x000ea800000e0000 */
[----:B------:R-:W3:Y:S01]  /*7bd0*/  SHFL.BFLY PT, R45, R13, 0x2, 0x1f ;  /* 0x0c401f000d2d7f89 */ /* 0x000ee200000e0000 */
[----:B------:R-:W-:-:S02]  /*7be0*/  F2FP.PACK_AB R52, R10, R8 ;  /* 0x000000080a34723e */ /* 0x000fc400000000ff */
[----:B------:R-:W-:Y:S02]  /*7bf0*/  F2FP.PACK_AB R53, R97, R53 ;  /* 0x000000356135723e */ /* 0x000fe400000000ff */
[----:B------:R-:W-:Y:S02]  /*7c00*/  F2FP.PACK_AB R54, R9, R54 ;  /* 0x000000360936723e */ /* 0x000fe400000000ff */
[----:B------:R-:W-:Y:S01]  /*7c10*/  F2FP.PACK_AB R55, R11, R55 ;  /* 0x000000370b37723e */ /* 0x000fe200000000ff */
[----:B0-----:R-:W-:Y:S02]  /*7c20*/  FADD R96, R120, R96 ;  /* 0x0000006078607221 */ /* 0x001fe40000000000 */
[----:B-1----:R-:W-:Y:S02]  /*7c30*/  FADD R16, R44, R16 ;  /* 0x000000102c107221 */ /* 0x002fe40000000000 */
[----:B--2---:R-:W-:Y:S02]  /*7c40*/  FADD R17, R12, R17 ;  /* 0x000000110c117221 */ /* 0x004fe40000000000 */
[----:B------:R-:W-:Y:S01]  /*7c50*/  HMMA.16816.F32 R212, R52, R14, R212 ;  /* 0x0000000e34d4723c */ /* 0x000fe200000018d4 */
[----:B------:R-:W0:Y:S01]  /*7c60*/  SHFL.BFLY PT, R12, R96, 0x1, 0x1f ;  /* 0x0c201f00600c7f89 */ /* 0x000e2200000e0000 */
[----:B---3--:R-:W-:-:S03]  /*7c70*/  FADD R45, R13, R45 ;  /* 0x0000002d0d2d7221 */ /* 0x008fc60000000000 */
[----:B------:R-:W1:Y:S04]  /*7c80*/  SHFL.BFLY PT, R13, R16, 0x1, 0x1f ;  /* 0x0c201f00100d7f89 */ /* 0x000e6800000e0000 */
[----:B------:R-:W2:Y:S04]  /*7c90*/  SHFL.BFLY PT, R14, R17, 0x1, 0x1f ;  /* 0x0c201f00110e7f89 */ /* 0x000ea800000e0000 */
[----:B------:R-:W3:Y:S01]  /*7ca0*/  SHFL.BFLY PT, R15, R45, 0x1, 0x1f ;  /* 0x0c201f002d0f7f89 */ /* 0x000ee200000e0000 */
[----:B0-----:R-:W-:Y:S02]  /*7cb0*/  FADD R12, R96, R12 ;  /* 0x0000000c600c7221 */ /* 0x001fe40000000000 */
[----:B-1----:R-:W-:-:S02]  /*7cc0*/  FADD R13, R16, R13 ;  /* 0x0000000d100d7221 */ /* 0x002fc40000000000 */
[----:B------:R-:W-:Y:S02]  /*7cd0*/  FFMA R137, R236, R137, R12 ;  /* 0x00000089ec897223 */ /* 0x000fe4000000000c */
[----:B--2---:R-:W-:Y:S02]  /*7ce0*/  FADD R14, R17, R14 ;  /* 0x0000000e110e7221 */ /* 0x004fe40000000000 */
[----:B----4-:R-:W-:Y:S02]  /*7cf0*/  FFMA R136, R235, R136, R13 ;  /* 0x00000088eb887223 */ /* 0x010fe4000000000d */
[----:B---3--:R-:W-:Y:S02]  /*7d00*/  FADD R15, R45, R15 ;  /* 0x0000000f2d0f7221 */ /* 0x008fe40000000000 */
[----:B-----5:R-:W-:Y:S02]  /*7d10*/  FFMA R123, R234, R123, R14 ;  /* 0x0000007bea7b7223 */ /* 0x020fe4000000000e */
[----:B------:R-:W-:Y:S01]  /*7d20*/  FFMA R122, R231, R122, R15 ;  /* 0x0000007ae77a7223 */ /* 0x000fe2000000000f */
[----:B------:R0:W-:Y:S01]  /*7d30*/  STL [R1+0xc], R137 ;  /* 0x00000c8901007387 */ /* 0x0001e20000100800 */
[----:B------:R-:W-:-:S03]  /*7d40*/  IADD3 R238, R238, 0x20, RZ ;  /* 0x00000020eeee7810 */ /* 0x000fc60007ffe0ff */
[----:B------:R0:W-:Y:S04]  /*7d50*/  STL [R1+0x8], R136 ;  /* 0x0000088801007387 */ /* 0x0001e80000100800 */
[----:B------:R0:W-:Y:S04]  /*7d60*/  STL [R1+0x4], R123 ;  /* 0x0000047b01007387 */ /* 0x0001e80000100800 */
[----:B------:R0:W-:Y:S01]  /*7d70*/  STL [R1], R122 ;  /* 0x0000007a01007387 */ /* 0x0001e20000100800 */
[----:B------:R-:W-:Y:S01]  /*7d80*/  ISETP.GE.AND P0, PT, R238, c[0x0][0x1d0], PT ;  /* 0x00007400ee007a0c */ /* 0x000fe20003f06270 */
[----:B------:R-:W-:Y:S01]  /*7d90*/  HMMA.16816.F32 R216, R52, R18, R224 ;  /* 0x0000001234d8723c */ /* 0x000fe200000018e0 */
[----:B------:R-:W-:-:S06]  /*7da0*/  MOV R15, R6 ;  /* 0x00000006000f7202 */ /* 0x000fcc0000000f00 */
[----:B------:R-:W-:Y:S01]  /*7db0*/  MOV R18, 0x20 ;  /* 0x0000002000127802 */ /* 0x000fe20000000f00 */
[----:B------:R-:W-:Y:S01]  /*7dc0*/  HMMA.16816.F32 R8, R52, R134, R220 ;  /* 0x000000863408723c */ /* 0x000fe200000018dc */
[----:B------:R-:W-:Y:S02]  /*7dd0*/  MOV R14, R7 ;  /* 0x00000007000e7202 */ /* 0x000fe40000000f00 */
[----:B------:R-:W-:Y:S01]  /*7de0*/  MOV R13, R228 ;  /* 0x000000e4000d7202 */ /* 0x000fe20000000f00 */
[----:B------:R-:W-:Y:S01]  /*7df0*/  IMAD R0, R18, c[0x0][0x1b4], R0 ;  /* 0x00006d0012007a24 */ /* 0x000fe200078e0200 */
[----:B------:R-:W-:-:S03]  /*7e00*/  MOV R12, R229 ;  /* 0x000000e5000c7202 */ /* 0x000fc60000000f00 */
[----:B------:R-:W-:Y:S01]  /*7e10*/  HMMA.16816.F32 R56, R52, R46, R56 ;  /* 0x0000002e3438723c */ /* 0x000fe20000001838 */
[----:B------:R-:W-:-:S07]  /*7e20*/  IMAD R3, R18, c[0x0][0x1a4], R3 ;  /* 0x0000690012037a24 */ /* 0x000fce00078e0203 */
        /* <DEDUP_REMOVED lines=11> */
[----:B------:R-:W-:Y:S01]  /*7ee0*/  HMMA.16816.F32 R40, R52, R178, R40 ;  /* 0x000000b23428723c */ /* 0x000fe20000001828 */
[----:B0-----:R-:W-:Y:S01]  /*7ef0*/  @P0 CALL.REL.NOINC `(.L_x_0) ;  /* 0x0000001000000944 */ /* 0x001fe20003c00000 */
[----:B------:R-:W-:Y:S06]  /*7f00*/  BRA `(.L_x_1) ;  /* 0xffffcb2000007947 */ /* 0x000fec000383ffff */
.L_x_0:
[----:B------:R-:W-:-:S01]  /*7f10*/  NOP ;  /* 0x0000000000007918 */ /* 0x000fc20000000000 */
[----:B0-----:R-:W2:Y:S04]  /*7f20*/  LDL.LU R46, [R1] ;  /* 0x00000000012e7983 */ /* 0x001ea80000300800 */
[----:B------:R-:W3:Y:S04]  /*7f30*/  LDL.LU R3, [R1+0x4] ;  /* 0x0000040001037983 */ /* 0x000ee80000300800 */
[----:B------:R-:W4:Y:S04]  /*7f40*/  LDL.LU R45, [R1+0x8] ;  /* 0x00000800012d7983 */ /* 0x000f280000300800 */
[----:B------:R-:W5:Y:S01]  /*7f50*/  LDL.LU R0, [R1+0xc] ;  /* 0x00000c0001007983 */ /* 0x000f620000300800 */
[----:B------:R-:W-:-:S02]  /*7f60*/  MOV R98, R34 ;  /* 0x0000002200627202 */ /* 0x000fc40000000f00 */
[----:B------:R-:W-:Y:S01]  /*7f70*/  MOV R34, R39 ;  /* 0x0000002700227202 */ /* 0x000fe20000000f00 */
[----:B------:R-:W0:Y:S01]  /*7f80*/  S2R R236, SR_TID.X ;  /* 0x0000000000ec7919 */ /* 0x000e220000002100 */
[----:B------:R-:W-:Y:S02]  /*7f90*/  MOV R14, R94 ;  /* 0x0000005e000e7202 */ /* 0x000fe40000000f00 */
[----:B------:R-:W-:Y:S01]  /*7fa0*/  MOV R2, R74 ;  /* 0x0000004a00027202 */ /* 0x000fe20000000f00 */
[----:B------:R-:W1:Y:S01]  /*7fb0*/  S2R R19, SR_TID.X ;  /* 0x0000000000137919 */ /* 0x000e620000002100 */
[----:B------:R-:W-:Y:S02]  /*7fc0*/  MOV R74, R43 ;  /* 0x0000002b004a7202 */ /* 0x000fe40000000f00 */
[----:B------:R-:W-:Y:S01]  /*7fd0*/  MOV R132, R64 ;  /* 0x0000004000847202 */ /* 0x000fe20000000f00 */
[----:B------:R-:W0:Y:S01]  /*7fe0*/  S2R R47, SR_TID.X ;  /* 0x00000000002f7919 */ /* 0x000e220000002100 */
[----:B------:R-:W-:-:S02]  /*7ff0*/  MOV R64, R25 ;  /* 0x0000001900407202 */ /* 0x000fc40000000f00 */
[----:B------:R-:W-:Y:S01]  /*8000*/  MOV R133, R11 ;  /* 0x0000000b00857202 */ /* 0x000fe20000000f00 */
[----:B------:R-:W0:Y:S01]  /*8010*/  S2R R232, SR_CTAID.X ;  /* 0x0000000000e87919 */ /* 0x000e220000002500 */
[----:B------:R-:W-:Y:S02]  /*8020*/  MOV R16, R102 ;  /* 0x0000006600107202 */ /* 0x000fe40000000f00 */
[----:B------:R-:W-:Y:S01]  /*8030*/  MOV R17, R24 ;  /* 0x0000001800117202 */ /* 0x000fe20000000f00 */
[----:B------:R-:W0:Y:S01]  /*8040*/  S2R R234, SR_CTAID.Y ;  /* 0x0000000000ea7919 */ /* 0x000e220000002600 */
[----:B------:R-:W-:Y:S02]  /*8050*/  MOV R136, R10 ;  /* 0x0000000a00887202 */ /* 0x000fe40000000f00 */
[----:B------:R-:W-:Y:S02]  /*8060*/  MOV R4, R82 ;  /* 0x0000005200047202 */ /* 0x000fe40000000f00 */
[----:B------:R-:W-:-:S02]  /*8070*/  MOV R44, R83 ;  /* 0x00000053002c7202 */ /* 0x000fc40000000f00 */
[----:B------:R-:W-:Y:S02]  /*8080*/  MOV R144, R90 ;  /* 0x0000005a00907202 */ /* 0x000fe40000000f00 */
[----:B------:R-:W-:Y:S02]  /*8090*/  MOV R142, R91 ;  /* 0x0000005b008e7202 */ /* 0x000fe40000000f00 */
[----:B------:R-:W-:Y:S02]  /*80a0*/  MOV R140, R26 ;  /* 0x0000001a008c7202 */ /* 0x000fe40000000f00 */
        /* <DEDUP_REMOVED lines=18> */
[----:B0-----:R-:W-:Y:S02]  /*81d0*/  SHF.L.U32 R5, R236, 0x2, RZ ;  /* 0x00000002ec057819 */ /* 0x001fe400000006ff */
[----:B-1----:R-:W-:Y:S02]  /*81e0*/  LOP3.LUT R19, R19, 0x60, RZ, 0xc0, !PT ;  /* 0x0000006013137812 */ /* 0x002fe400078ec0ff */
[----:B------:R-:W-:-:S02]  /*81f0*/  MOV R13, R87 ;  /* 0x00000057000d7202 */ /* 0x000fc40000000f00 */
[----:B------:R-:W-:Y:S02]  /*8200*/  MOV R15, R95 ;  /* 0x0000005f000f7202 */ /* 0x000fe40000000f00 */
[----:B------:R-:W-:Y:S02]  /*8210*/  LOP3.LUT R47, R47, 0x7f, RZ, 0xc0, !PT ;  /* 0x0000007f2f2f7812 */ /* 0x000fe400078ec0ff */
[----:B------:R-:W-:Y:S02]  /*8220*/  SHF.R.U32.HI R32, RZ, 0x1, R236 ;  /* 0x00000001ff207819 */ /* 0x000fe400000116ec */
[----:B------:R-:W-:Y:S02]  /*8230*/  LEA R232, R232, R47, 0x7 ;  /* 0x0000002fe8e87211 */ /* 0x000fe400078e38ff */
[----:B------:R-:W-:-:S03]  /*8240*/  LOP3.LUT R32, R32, 0x4, RZ, 0xc0, !PT ;  /* 0x0000000420207812 */ /* 0x000fc600078ec0ff */
[----:B------:R-:W-:-:S05]  /*8250*/  IMAD R27, R232, c[0x0][0x1c4], RZ ;  /* 0x00007100e81b7a24 */ /* 0x000fca00078e02ff */
[----:B------:R-:W-:Y:S02]  /*8260*/  SHF.L.U32 R123, R27, 0x1, RZ ;  /* 0x000000011b7b7819 */ /* 0x000fe400000006ff */
[----:B--2---:R-:W-:Y:S02]  /*8270*/  MOV R39, R46 ;  /* 0x0000002e00277202 */ /* 0x004fe40000000f00 */
[----:B------:R-:W0:Y:S04]  /*8280*/  S2R R46, SR_TID.X ;  /* 0x00000000002e7919 */ /* 0x000e280000002100 */
[----:B------:R-:W-:Y:S01]  /*8290*/  BAR.SYNC.DEFER_BLOCKING 0x0 ;  /* 0x0000000000007b1d */ /* 0x000fe20000010000 */
[----:B------:R-:W-:Y:S02]  /*82a0*/  FSETP.GT.AND P0, PT, |R39|, 8.50705917302346158658e+37, PT ;  /* 0x7e8000002700780b */ /* 0x000fe40003f04200 */
[----:B----4-:R-:W-:-:S02]  /*82b0*/  MOV R94, R45 ;  /* 0x0000002d005e7202 */ /* 0x010fc40000000f00 */
[----:B------:R-:W-:Y:S02]  /*82c0*/  FSETP.GEU.AND P4, PT, R39, 1.175494350822287508e-38, PT ;  /* 0x008000002700780b */ /* 0x000fe40003f8e000 */
[C---:B------:R-:W-:Y:S01]  /*82d0*/  FSETP.GEU.AND P2, PT, R94.reuse, 1.175494350822287508e-38, PT ;  /* 0x008000005e00780b */ /* 0x040fe20003f4e000 */
[----:B------:R-:W-:Y:S01]  /*82e0*/  FMUL R43, R94, 8388608 ;  /* 0x4b0000005e2b7820 */ /* 0x000fe20000400000 */
[----:B-----5:R-:W-:Y:S02]  /*82f0*/  MOV R11, R0 ;  /* 0x00000000000b7202 */ /* 0x020fe40000000f00 */
[----:B------:R-:W-:Y:S02]  /*8300*/  FSEL R223, RZ, -23, P2 ;  /* 0xc1b80000ffdf7808 */ /* 0x000fe40001000000 */
[----:B------:R-:W-:Y:S01]  /*8310*/  FSEL R43, R43, R94, !P2 ;  /* 0x0000005e2b2b7208 */ /* 0x000fe20005000000 */
[----:B------:R-:W-:Y:S01]  /*8320*/  FMUL R24, R11, 8388608 ;  /* 0x4b0000000b187820 */ /* 0x000fe20000400000 */
[----:B------:R-:W-:Y:S01]  /*8330*/  FSETP.GEU.AND P2, PT, |R39|, 1.175494350822287508e-38, PT ;  /* 0x008000002700780b */ /* 0x000fe20003f4e200 */
[----:B------:R-:W-:Y:S01]  /*8340*/  @P0 FMUL R74, R74, 0.25 ;  /* 0x3e8000004a4a0820 */ /* 0x000fe20000400000 */
[----:B------:R-:W-:Y:S01]  /*8350*/  FSETP.GEU.AND P1, PT, R11, 1.175494350822287508e-38, PT ;  /* 0x008000000b00780b */ /* 0x000fe20003f2e000 */
[----:B------:R-:W-:Y:S01]  /*8360*/  @P0 FMUL R42, R42, 0.25 ;  /* 0x3e8000002a2a0820 */ /* 0x000fe20000400000 */
[----:B---3--:R-:W-:Y:S01]  /*8370*/  MOV R86, R3 ;  /* 0x0000000300567202 */ /* 0x008fe20000000f00 */
[----:B------:R-:W-:Y:S01]  /*8380*/  @P0 FMUL R211, R211, 0.25 ;  /* 0x3e800000d3d30820 */ /* 0x000fe20000400000 */
[----:B0-----:R-:W-:Y:S01]  /*8390*/  SHF.L.U32 R25, R46, 0x3, RZ ;  /* 0x000000032e197819 */ /* 0x001fe200000006ff */
[----:B------:R-:W-:Y:S01]  /*83a0*/  FMUL R46, R39, 8388608 ;  /* 0x4b000000272e7820 */ /* 0x000fe20000400000 */
[----:B------:R-:W-:Y:S01]  /*83b0*/  FSEL R24, R24, R11, !P1 ;  /* 0x0000000b18187208 */ /* 0x000fe20004800000 */
[----:B------:R-:W-:Y:S01]  /*83c0*/  @P0 FMUL R210, R210, 0.25 ;  /* 0x3e800000d2d20820 */ /* 0x000fe20000400000 */
[----:B------:R-:W-:Y:S01]  /*83d0*/  FSEL R225, RZ, -23, P1 ;  /* 0xc1b80000ffe17808 */ /* 0x000fe20000800000 */
[----:B------:R-:W-:Y:S01]  /*83e0*/  @P0 FMUL R195, R195, 0.25 ;  /* 0x3e800000c3c30820 */ /* 0x000fe20000400000 */
[----:B------:R-:W-:Y:S01]  /*83f0*/  FSEL R46, R46, R39, !P4 ;  /* 0x000000272e2e7208 */ /* 0x000fe20006000000 */
[----:B------:R-:W-:Y:S01]  /*8400*/  @P0 FMUL R39, R39, 0.25 ;  /* 0x3e80000027270820 */ /* 0x000fe20000400000 */
[----:B------:R-:W-:Y:S01]  /*8410*/  FSETP.GT.AND P1, PT, |R86|, 8.50705917302346158658e+37, PT ;  /* 0x7e8000005600780b */ /* 0x000fe20003f24200 */
[----:B------:R-:W-:Y:S01]  /*8420*/  @P0 FMUL R194, R194, 0.25 ;  /* 0x3e800000c2c20820 */ /* 0x000fe20000400000 */
[----:B------:R-:W-:Y:S01]  /*8430*/  FSETP.GEU.AND P3, PT, R86, 1.175494350822287508e-38, PT ;  /* 0x008000005600780b */ /* 0x000fe20003f6e000 */
[----:B------:R-:W-:Y:S01]  /*8440*/  @!P2 FMUL R39, R39, 16777216 ;  /* 0x4b8000002727a820 */ /* 0x000fe20000400000 */
[----:B------:R-:W-:Y:S01]  /*8450*/  LOP3.LUT R0, R5, 0x70, RZ, 0xc0, !PT ;  /* 0x0000007005007812 */ /* 0x000fe200078ec0ff */
[----:B------:R-:W-:Y:S01]  /*8460*/  @P0 FMUL R191, R191, 0.25 ;  /* 0x3e800000bfbf0820 */ /* 0x000fe20000400000 */
[----:B------:R-:W-:Y:S01]  /*8470*/  SHF.L.U32 R3, R236, 0x5, RZ ;  /* 0x00000005ec037819 */ /* 0x000fe200000006ff */
[----:B------:R-:W-:Y:S01]  /*8480*/  @P0 FMUL R190, R190, 0.25 ;  /* 0x3e800000bebe0820 */ /* 0x000fe20000400000 */
[----:B------:R-:W-:Y:S01]  /*8490*/  LEA R29, R19, R0, 0x3 ;  /* 0x00000000131d7211 */ /* 0x000fe200078e18ff */
[----:B------:R-:W-:Y:S01]  /*84a0*/  @P0 FMUL R34, R34, 0.25 ;  /* 0x3e80000022220820 */ /* 0x000fe20000400000 */
[----:B------:R-:W0:Y:S01]  /*84b0*/  MUFU.RCP R39, R39 ;  /* 0x0000002700277308 */ /* 0x000e220000001000 */
[----:B------:R-:W-:Y:S01]  /*84c0*/  @P0 FMUL R38, R38, 0.25 ;  /* 0x3e80000026260820 */ /* 0x000fe20000400000 */
[----:B------:R-:W-:Y:S01]  /*84d0*/  SHF.L.U32 R0, R236, 0x8, RZ ;  /* 0x00000008ec007819 */ /* 0x000fe200000006ff */
[----:B------:R-:W-:Y:S01]  /*84e0*/  @P0 FMUL R35, R35, 0.25 ;  /* 0x3e80000023230820 */ /* 0x000fe20000400000 */
[----:B------:R-:W-:Y:S01]  /*84f0*/  IADD3 R19, R24, -0x3f3504f3, RZ ;  /* 0xc0cafb0d18137810 */ /* 0x000fe20007ffe0ff */
[----:B------:R-:W-:Y:S01]  /*8500*/  @P0 FMUL R98, R98, 0.25 ;  /* 0x3e80000062620820 */ /* 0x000fe20000400000 */
[----:B------:R-:W-:Y:S01]  /*8510*/  LOP3.LUT R0, R0, 0x1800, RZ, 0xc0, !PT ;  /* 0x0000180000007812 */ /* 0x000fe200078ec0ff */
[----:B------:R-:W-:Y:S01]  /*8520*/  @P0 FMUL R102, R102, 0.25 ;  /* 0x3e80000066660820 */ /* 0x000fe20000400000 */
[----:B------:R-:W-:Y:S01]  /*8530*/  IADD3 R52, R43, -0x3f3504f3, RZ ;  /* 0xc0cafb0d2b347810 */ /* 0x000fe20007ffe0ff */
[----:B------:R-:W-:Y:S01]  /*8540*/  @P0 FMUL R134, R134, 0.25 ;  /* 0x3e80000086860820 */ /* 0x000fe20000400000 */
[----:B------:R-:W-:Y:S01]  /*8550*/  IADD3 R53, R46, -0x3f3504f3, RZ ;  /* 0xc0cafb0d2e357810 */ /* 0x000fe20007ffe0ff */
[----:B------:R-:W-:Y:S01]  /*8560*/  @P0 FMUL R138, R138, 0.25 ;  /* 0x3e8000008a8a0820 */ /* 0x000fe20000400000 */
[----:B------:R-:W-:Y:S01]  /*8570*/  LOP3.LUT R80, R0, 0x60, R3, 0xf8, !PT ;  /* 0x0000006000507812 */ /* 0x000fe200078ef803 */
[----:B------:R-:W-:Y:S01]  /*8580*/  @P0 FMUL R140, R140, 0.25 ;  /* 0x3e8000008c8c0820 */ /* 0x000fe20000400000 */
[----:B------:R-:W-:Y:S01]  /*8590*/  LOP3.LUT R19, R19, 0xff800000, RZ, 0xc0, !PT ;  /* 0xff80000013137812 */ /* 0x000fe200078ec0ff */
[----:B------:R-:W-:Y:S01]  /*85a0*/  @P0 FMUL R142, R142, 0.25 ;  /* 0x3e8000008e8e0820 */ /* 0x000fe20000400000 */
[----:B------:R-:W-:Y:S01]  /*85b0*/  SHF.L.U32 R0, R236, 0xa, RZ ;  /* 0x0000000aec007819 */ /* 0x000fe200000006ff */
[----:B------:R-:W-:Y:S01]  /*85c0*/  @P0 FMUL R144, R144, 0.25 ;  /* 0x3e80000090900820 */ /* 0x000fe20000400000 */
[----:B------:R-:W-:Y:S01]  /*85d0*/  LOP3.LUT R52, R52, 0xff800000, RZ, 0xc0, !PT ;  /* 0xff80000034347812 */ /* 0x000fe200078ec0ff */
[----:B------:R-:W-:Y:S01]  /*85e0*/  @P0 FMUL R44, R44, 0.25 ;  /* 0x3e8000002c2c0820 */ /* 0x000fe20000400000 */
[----:B------:R-:W-:Y:S01]  /*85f0*/  LOP3.LUT R53, R53, 0xff800000, RZ, 0xc0, !PT ;  /* 0xff80000035357812 */ /* 0x000fe200078ec0ff */
[----:B------:R-:W-:Y:S01]  /*8600*/  @P0 FMUL R4, R4, 0.25 ;  /* 0x3e80000004040820 */ /* 0x000fe20000400000 */
[----:B------:R-:W-:Y:S01]  /*8610*/  I2F R26, R19 ;  /* 0x00000013001a7306 */ /* 0x000fe20000201400 */
[----:B------:R-:W-:Y:S01]  /*8620*/  @P0 FMUL R75, R75, 0.25 ;  /* 0x3e8000004b4b0820 */ /* 0x000fe20000400000 */
[----:B------:R-:W-:Y:S01]  /*8630*/  LOP3.LUT R231, R0, 0x1800, RZ, 0xc0, !PT ;  /* 0x0000180000e77812 */ /* 0x000fe200078ec0ff */
[----:B------:R-:W-:Y:S01]  /*8640*/  @P0 FMUL R2, R2, 0.25 ;  /* 0x3e80000002020820 */ /* 0x000fe20000400000 */
[----:B------:R-:W-:Y:S01]  /*8650*/  LOP3.LUT R0, R5, 0x1c0, RZ, 0xc0, !PT ;  /* 0x000001c005007812 */ /* 0x000fe200078ec0ff */
[----:B------:R-:W-:Y:S01]  /*8660*/  @P0 FMUL R67, R67, 0.25 ;  /* 0x3e80000043430820 */ /* 0x000fe20000400000 */
[----:B------:R-:W-:Y:S01]  /*8670*/  LOP3.LUT R31, R25, 0x38, RZ, 0xc0, !PT ;  /* 0x00000038191f7812 */ /* 0x000fe200078ec0ff */
[----:B------:R-:W-:Y:S01]  /*8680*/  @P0 FMUL R66, R66, 0.25 ;  /* 0x3e80000042420820 */ /* 0x000fe20000400000 */
[----:B------:R1:W-:Y:S01]  /*8690*/  I2F R28, R52 ;  /* 0x00000034001c7306 */ /* 0x0003e20000201400 */
[----:B------:R-:W-:Y:S01]  /*86a0*/  @P0 FMUL R59, R59, 0.25 ;  /* 0x3e8000003b3b0820 */ /* 0x000fe20000400000 */
[----:B------:R-:W-:Y:S01]  /*86b0*/  IADD3 R0, R32, R31, R0 ;  /* 0x0000001f20007210 */ /* 0x000fe20007ffe000 */
[----:B------:R-:W-:Y:S01]  /*86c0*/  @P0 FMUL R58, R58, 0.25 ;  /* 0x3e8000003a3a0820 */ /* 0x000fe20000400000 */
[----:B------:R-:W-:Y:S01]  /*86d0*/  FSEL R224, RZ, -23, P4 ;  /* 0xc1b80000ffe07808 */ /* 0x000fe20002000000 */
[----:B------:R-:W-:Y:S01]  /*86e0*/  @P0 FMUL R133, R133, 0.25 ;  /* 0x3e80000085850820 */ /* 0x000fe20000400000 */
[----:B------:R-:W-:Y:S01]  /*86f0*/  FSEL R222, RZ, -23, P3 ;  /* 0xc1b80000ffde7808 */ /* 0x000fe20001800000 */
[----:B------:R-:W-:Y:S01]  /*8700*/  @P0 FMUL R136, R136, 0.25 ;  /* 0x3e80000088880820 */ /* 0x000fe20000400000 */
[----:B------:R2:W-:Y:S01]  /*8710*/  I2F R5, R53 ;  /* 0x0000003500057306 */ /* 0x0005e20000201400 */
[----:B------:R-:W-:Y:S01]  /*8720*/  @P0 FMUL R215, R215, 0.25 ;  /* 0x3e800000d7d70820 */ /* 0x000fe20000400000 */
[----:B------:R-:W-:Y:S01]  /*8730*/  LOP3.LUT R80, R80, R29, RZ, 0x3c, !PT ;  /* 0x0000001d50507212 */ /* 0x000fe200078e3cff */
[----:B------:R-:W-:Y:S01]  /*8740*/  @P0 FMUL R214, R214, 0.25 ;  /* 0x3e800000d6d60820 */ /* 0x000fe20000400000 */
[----:B------:R-:W-:Y:S01]  /*8750*/  LEA R231, R47, R231, 0x4 ;  /* 0x000000e72fe77211 */ /* 0x000fe200078e20ff */
[----:B------:R-:W-:Y:S01]  /*8760*/  @P0 FMUL R219, R219, 0.25 ;  /* 0x3e800000dbdb0820 */ /* 0x000fe20000400000 */
[----:B-1----:R-:W-:Y:S01]  /*8770*/  IADD3 R52, R43, -R52, RZ ;  /* 0x800000342b347210 */ /* 0x002fe20007ffe0ff */
[----:B------:R-:W-:Y:S01]  /*8780*/  @P0 FMUL R218, R218, 0.25 ;  /* 0x3e800000dada0820 */ /* 0x000fe20000400000 */
[----:B------:R-:W-:Y:S01]  /*8790*/  FSETP.GT.AND P0, PT, |R94|, 8.50705917302346158658e+37, PT ;  /* 0x7e8000005e00780b */ /* 0x000fe20003f04200 */
[----:B------:R-:W-:Y:S01]  /*87a0*/  @!P2 FMUL R74, R74, 16777216 ;  /* 0x4b8000004a4aa820 */ /* 0x000fe20000400000 */
[----:B--2---:R-:W-:Y:S01]  /*87b0*/  IADD3 R53, R46, -R53, RZ ;  /* 0x800000352e357210 */ /* 0x004fe20007ffe0ff */
[----:B------:R-:W-:Y:S01]  /*87c0*/  @!P2 FMUL R42, R42, 16777216 ;  /* 0x4b8000002a2aa820 */ /* 0x000fe20000400000 */
[----:B------:R-:W-:Y:S01]  /*87d0*/  ISETP.GE.U32.AND P4, PT, R46, 0x7f800000, PT ;  /* 0x7f8000002e00780c */ /* 0x000fe20003f86070 */
[----:B------:R-:W-:Y:S01]  /*87e0*/  @!P2 FMUL R211, R211, 16777216 ;  /* 0x4b800000d3d3a820 */ /* 0x000fe20000400000 */
[C---:B------:R-:W-:Y:S01]  /*87f0*/  LOP3.LUT R230, R231.reuse, 0x20, RZ, 0x3c, !PT ;  /* 0x00000020e7e67812 */ /* 0x040fe200078e3cff */
[----:B------:R-:W-:Y:S01]  /*8800*/  @!P2 FMUL R210, R210, 16777216 ;  /* 0x4b800000d2d2a820 */ /* 0x000fe20000400000 */
[----:B------:R-:W-:Y:S01]  /*8810*/  LOP3.LUT R227, R231, 0x40, RZ, 0x3c, !PT ;  /* 0x00000040e7e37812 */ /* 0x000fe200078e3cff */
[----:B------:R-:W-:Y:S01]  /*8820*/  @!P2 FMUL R195, R195, 16777216 ;  /* 0x4b800000c3c3a820 */ /* 0x000fe20000400000 */
[----:B------:R-:W-:Y:S01]  /*8830*/  LOP3.LUT R226, R231, 0x60, RZ, 0x3c, !PT ;  /* 0x00000060e7e27812 */ /* 0x000fe200078e3cff */
[----:B------:R-:W-:Y:S01]  /*8840*/  @!P2 FMUL R194, R194, 16777216 ;  /* 0x4b800000c2c2a820 */ /* 0x000fe20000400000 */
[----:B------:R-:W-:Y:S01]  /*8850*/  SHF.L.U32 R236, R236, 0x1, RZ ;  /* 0x00000001ecec7819 */ /* 0x000fe200000006ff */
[----:B------:R-:W-:-:S02]  /*8860*/  @!P2 FMUL R191, R191, 16777216 ;  /* 0x4b800000bfbfa820 */ /* 0x000fc40000400000 */
[----:B------:R-:W-:Y:S02]  /*8870*/  @!P2 FMUL R190, R190, 16777216 ;  /* 0x4b800000bebea820 */ /* 0x000fe40000400000 */
[----:B------:R-:W-:Y:S02]  /*8880*/  @!P2 FMUL R34, R34, 16777216 ;  /* 0x4b8000002222a820 */ /* 0x000fe40000400000 */
[----:B------:R-:W-:Y:S02]  /*8890*/  @!P2 FMUL R38, R38, 16777216 ;  /* 0x4b8000002626a820 */ /* 0x000fe40000400000 */
[----:B------:R-:W-:Y:S02]  /*88a0*/  @!P2 FMUL R35, R35, 16777216 ;  /* 0x4b8000002323a820 */ /* 0x000fe40000400000 */
[----:B------:R-:W-:Y:S02]  /*88b0*/  @!P2 FMUL R98, R98, 16777216 ;  /* 0x4b8000006262a820 */ /* 0x000fe40000400000 */
        /* <DEDUP_REMOVED lines=19> */
[----:B------:R-:W-:Y:S01]  /*89f0*/  @!P2 FMUL R218, R218, 16777216 ;  /* 0x4b800000dadaa820 */ /* 0x000fe20000400000 */
[C---:B------:R-:W-:Y:S01]  /*8a00*/  FSETP.GEU.AND P2, PT, |R86|.reuse, 1.175494350822287508e-38, PT ;  /* 0x008000005600780b */ /* 0x040fe20003f4e200 */
[----:B------:R-:W-:Y:S02]  /*8a10*/  FMUL R45, R86, 8388608 ;  /* 0x4b000000562d7820 */ /* 0x000fe40000400000 */
[----:B------:R-:W-:Y:S02]  /*8a20*/  @P1 FMUL R88, R88, 0.25 ;  /* 0x3e80000058581820 */ /* 0x000fe40000400000 */
[----:B------:R-:W-:Y:S01]  /*8a30*/  @P1 FMUL R96, R96, 0.25 ;  /* 0x3e80000060601820 */ /* 0x000fe20000400000 */
[----:B------:R-:W-:Y:S01]  /*8a40*/  FSEL R45, R45, R86, !P3 ;  /* 0x000000562d2d7208 */ /* 0x000fe20005800000 */
[----:B------:R-:W-:Y:S01]  /*8a50*/  @P1 FMUL R86, R86, 0.25 ;  /* 0x3e80000056561820 */ /* 0x000fe20000400000 */
[----:B------:R-:W-:Y:S01]  /*8a60*/  FSETP.NEU.AND P3, PT, R24, RZ, PT ;  /* 0x000000ff1800720b */ /* 0x000fe20003f6d000 */
[----:B------:R-:W-:Y:S01]  /*8a70*/  @P1 FMUL R209, R209, 0.25 ;  /* 0x3e800000d1d11820 */ /* 0x000fe20000400000 */
[----:B------:R-:W-:Y:S01]  /*8a80*/  IADD3 R54, R45, -0x3f3504f3, RZ ;  /* 0xc0cafb0d2d367810 */ /* 0x000fe20007ffe0ff */
[----:B------:R-:W-:-:S02]  /*8a90*/  @P1 FMUL R208, R208, 0.25 ;  /* 0x3e800000d0d01820 */ /* 0x000fc40000400000 */
[----:B------:R-:W-:Y:S01]  /*8aa0*/  @P1 FMUL R193, R193, 0.25 ;  /* 0x3e800000c1c11820 */ /* 0x000fe20000400000 */
[----:B------:R-:W-:Y:S01]  /*8ab0*/  LOP3.LUT R54, R54, 0xff800000, RZ, 0xc0, !PT ;  /* 0xff80000036367812 */ /* 0x000fe200078ec0ff */
[----:B------:R-:W-:Y:S02]  /*8ac0*/  @P1 FMUL R192, R192, 0.25 ;  /* 0x3e800000c0c01820 */ /* 0x000fe40000400000 */
[----:B------:R-:W-:Y:S01]  /*8ad0*/  @P1 FMUL R189, R189, 0.25 ;  /* 0x3e800000bdbd1820 */ /* 0x000fe20000400000 */
[----:B------:R1:W-:Y:S01]  /*8ae0*/  I2F R3, R54 ;  /* 0x0000003600037306 */ /* 0x0003e20000201400 */
[----:B------:R-:W-:Y:S02]  /*8af0*/  @P1 FMUL R188, R188, 0.25 ;  /* 0x3e800000bcbc1820 */ /* 0x000fe40000400000 */
[----:B------:R-:W-:Y:S02]  /*8b00*/  @P1 FMUL R30, R30, 0.25 ;  /* 0x3e8000001e1e1820 */ /* 0x000fe40000400000 */
[----:B------:R-:W-:-:S02]  /*8b10*/  @P1 FMUL R36, R36, 0.25 ;  /* 0x3e80000024241820 */ /* 0x000fc40000400000 */
[----:B------:R-:W-:Y:S02]  /*8b20*/  @P1 FMUL R33, R33, 0.25 ;  /* 0x3e80000021211820 */ /* 0x000fe40000400000 */
[----:B------:R-:W-:Y:S01]  /*8b30*/  @P1 FMUL R91, R91, 0.25 ;  /* 0x3e8000005b5b1820 */ /* 0x000fe20000400000 */
[----:B-1----:R-:W-:Y:S01]  /*8b40*/  IADD3 R54, R45, -R54, RZ ;  /* 0x800000362d367210 */ /* 0x002fe20007ffe0ff */
[----:B------:R-:W-:Y:S02]  /*8b50*/  @P1 FMUL R65, R65, 0.25 ;  /* 0x3e80000041411820 */ /* 0x000fe40000400000 */
[----:B------:R-:W-:Y:S02]  /*8b60*/  @P1 FMUL R18, R18, 0.25 ;  /* 0x3e80000012121820 */ /* 0x000fe40000400000 */
[----:B------:R-:W-:Y:S02]  /*8b70*/  @P1 FMUL R64, R64, 0.25 ;  /* 0x3e80000040401820 */ /* 0x000fe40000400000 */
[----:B------:R-:W-:-:S02]  /*8b80*/  @P1 FMUL R17, R17, 0.25 ;  /* 0x3e80000011111820 */ /* 0x000fc40000400000 */
[----:B------:R-:W-:Y:S02]  /*8b90*/  @P1 FMUL R55, R55, 0.25 ;  /* 0x3e80000037371820 */ /* 0x000fe40000400000 */
[----:B------:R-:W-:Y:S02]  /*8ba0*/  @P1 FMUL R120, R120, 0.25 ;  /* 0x3e80000078781820 */ /* 0x000fe40000400000 */
        /* <DEDUP_REMOVED lines=13> */
[----:B------:R-:W-:Y:S01]  /*8c80*/  @P1 FMUL R216, R216, 0.25 ;  /* 0x3e800000d8d81820 */ /* 0x000fe20000400000 */
[----:B------:R-:W-:Y:S01]  /*8c90*/  FSETP.GT.AND P1, PT, |R11|, 8.50705917302346158658e+37, PT ;  /* 0x7e8000000b00780b */ /* 0x000fe20003f24200 */
        /* <DEDUP_REMOVED lines=33> */
[----:B------:R-:W-:Y:S01]  /*8eb0*/  FSETP.GEU.AND P2, PT, |R94|, 1.175494350822287508e-38, PT ;  /* 0x008000005e00780b */ /* 0x000fe20003f4e200 */
[----:B0-----:R-:W-:Y:S02]  /*8ec0*/  FMUL R127, R39, R59 ;  /* 0x0000003b277f7220 */ /* 0x001fe40000400000 */
[----:B------:R-:W-:Y:S01]  /*8ed0*/  @P0 FMUL R119, R119, 0.25 ;  /* 0x3e80000077770820 */ /* 0x000fe20000400000 */
[----:B------:R-:W0:Y:S01]  /*8ee0*/  MUFU.RCP R59, R86 ;  /* 0x00000056003b7308 */ /* 0x000e220000001000 */
        /* <DEDUP_REMOVED lines=31> */
[----:B------:R-:W-:Y:S01]  /*90e0*/  @P0 FMUL R94, R94, 0.25 ;  /* 0x3e8000005e5e0820 */ /* 0x000fe20000400000 */
[C---:B------:R-:W-:Y:S01]  /*90f0*/  FSETP.GEU.AND P0, PT, |R11|.reuse, 1.175494350822287508e-38, PT ;  /* 0x008000000b00780b */ /* 0x040fe20003f0e200 */
[----:B------:R-:W-:-:S02]  /*9100*/  @P1 FMUL R11, R11, 0.25 ;  /* 0x3e8000000b0b1820 */ /* 0x000fc40000400000 */
[----:B------:R-:W-:Y:S02]  /*9110*/  @!P2 FMUL R94, R94, 16777216 ;  /* 0x4b8000005e5ea820 */ /* 0x000fe40000400000 */
[----:B0-----:R-:W-:Y:S02]  /*9120*/  FMUL R141, R59, R8 ;  /* 0x000000083b8d7220 */ /* 0x001fe40000400000 */
[----:B------:R-:W-:Y:S01]  /*9130*/  IMAD R25, R234, c[0x0][0x1c0], RZ ;  /* 0x00007000ea197a24 */ /* 0x000fe200078e02ff */
[----:B------:R-:W0:Y:S01]  /*9140*/  MUFU.RCP R8, R94 ;  /* 0x0000005e00087308 */ /* 0x000e220000001000 */
[----:B------:R-:W-:-:S03]  /*9150*/  IMAD.HI R32, R27, 0x2, RZ ;  /* 0x000000021b207827 */ /* 0x000fc600078e02ff */
[----:B------:R-:W-:Y:S01]  /*9160*/  SHF.L.U32 R122, R25, 0x1, RZ ;  /* 0x00000001197a7819 */ /* 0x000fe200000006ff */
[----:B------:R-:W-:Y:S02]  /*9170*/  @!P0 FMUL R11, R11, 16777216 ;  /* 0x4b8000000b0b8820 */ /* 0x000fe40000400000 */
[----:B------:R-:W-:Y:S01]  /*9180*/  IMAD.HI R25, R25, 0x2, RZ ;  /* 0x0000000219197827 */ /* 0x000fe200078e02ff */
[----:B------:R-:W-:-:S03]  /*9190*/  IADD3 R122, P5, P6, R123, c[0x0][0x178], R122 ;  /* 0x00005e007b7a7a10 */ /* 0x000fc60007ebe07a */
[----:B------:R-:W1:Y:S01]  /*91a0*/  MUFU.RCP R11, R11 ;  /* 0x0000000b000b7308 */ /* 0x000e620000001000 */
[----:B------:R-:W-:Y:S01]  /*91b0*/  FFMA.FTZ R225, R26, 1.1920928955078125e-07, R225 ;  /* 0x340000001ae17823 */ /* 0x000fe200000100e1 */
[----:B------:R-:W-:Y:S01]  /*91c0*/  IADD3.X R123, R32, c[0x0][0x17c], R25, P5, P6 ;  /* 0x00005f00207b7a10 */ /* 0x000fe20002fec419 */
[----:B------:R-:W-:Y:S01]  /*91d0*/  @P1 FMUL R21, R21, 0.25 ;  /* 0x3e80000015151820 */ /* 0x000fe20000400000 */
[----:B------:R-:W-:Y:S01]  /*91e0*/  ISETP.GE.U32.AND P5, PT, R45, 0x7f800000, PT ;  /* 0x7f8000002d00780c */ /* 0x000fe20003fa6070 */
[----:B------:R-:W-:Y:S02]  /*91f0*/  FMUL R26, R39, R44 ;  /* 0x0000002c271a7220 */ /* 0x000fe40000400000 */
        /* <DEDUP_REMOVED lines=30> */
[----:B------:R-:W-:Y:S02]  /*93e0*/  FFMA.FTZ R223, R28, 1.1920928955078125e-07, R223 ;  /* 0x340000001cdf7823 */ /* 0x000fe400000100df */
[----:B------:R-:W-:Y:S02]  /*93f0*/  FFMA.FTZ R224, R5, 1.1920928955078125e-07, R224 ;  /* 0x3400000005e07823 */ /* 0x000fe400000100e0 */
[----:B------:R-:W-:-:S02]  /*9400*/  FMUL R29, R39, R38 ;  /* 0x00000026271d7220 */ /* 0x000fc40000400000 */
[C---:B------:R-:W-:Y:S02]  /*9410*/  FMUL R31, R39.reuse, R35 ;  /* 0x00000023271f7220 */ /* 0x040fe40000400000 */
[----:B------:R-:W-:Y:S02]  /*9420*/  FMUL R44, R39, R67 ;  /* 0x00000043272c7220 */ /* 0x000fe40000400000 */
[----:B------:R-:W-:Y:S02]  /*9430*/  @!P2 FMUL R115, R115, 16777216 ;  /* 0x4b8000007373a820 */ /* 0x000fe40000400000 */
[----:B------:R-:W-:Y:S02]  /*9440*/  @!P2 FMUL R111, R111, 16777216 ;  /* 0x4b8000006f6fa820 */ /* 0x000fe40000400000 */
[----:B------:R-:W-:Y:S02]  /*9450*/  @!P2 FMUL R110, R110, 16777216 ;  /* 0x4b8000006e6ea820 */ /* 0x000fe40000400000 */
[----:B------:R-:W-:-:S02]  /*9460*/  @!P2 FMUL R107, R107, 16777216 ;  /* 0x4b8000006b6ba820 */ /* 0x000fc40000400000 */
[----:B------:R-:W-:Y:S02]  /*9470*/  @!P2 FMUL R15, R15, 16777216 ;  /* 0x4b8000000f0fa820 */ /* 0x000fe40000400000 */
[----:B------:R-:W-:Y:S01]  /*9480*/  @P1 FMUL R180, R180, 0.25 ;  /* 0x3e800000b4b41820 */ /* 0x000fe20000400000 */
[----:B------:R-:W-:Y:S01]  /*9490*/  ISETP.GE.U32.AND P1, PT, R43, 0x7f800000, PT ;  /* 0x7f8000002b00780c */ /* 0x000fe20003f26070 */
[----:B------:R-:W-:Y:S02]  /*94a0*/  FFMA.FTZ R222, R3, 1.1920928955078125e-07, R222 ;  /* 0x3400000003de7823 */ /* 0x000fe400000100de */
[C---:B------:R-:W-:Y:S02]  /*94b0*/  FMUL R5, R39.reuse, R42 ;  /* 0x0000002a27057220 */ /* 0x040fe40000400000 */
[C---:B------:R-:W-:Y:S02]  /*94c0*/  FMUL R28, R39.reuse, R34 ;  /* 0x00000022271c7220 */ /* 0x040fe40000400000 */
[----:B------:R-:W-:-:S02]  /*94d0*/  FMUL R35, R39, R134 ;  /* 0x0000008627237220 */ /* 0x000fc40000400000 */
[C---:B------:R-:W-:Y:S02]  /*94e0*/  FMUL R37, R39.reuse, R138 ;  /* 0x0000008a27257220 */ /* 0x040fe40000400000 */
[----:B------:R-:W-:Y:S02]  /*94f0*/  FMUL R38, R39, R140 ;  /* 0x0000008c27267220 */ /* 0x000fe40000400000 */
[----:B------:R-:W-:Y:S02]  /*9500*/  FMUL R67, R59, R30 ;  /* 0x0000001e3b437220 */ /* 0x000fe40000400000 */
        /* <DEDUP_REMOVED lines=9> */
[C---:B------:R-:W-:Y:S02]  /*95a0*/  FMUL R74, R39.reuse, R74 ;  /* 0x0000004a274a7220 */ /* 0x040fe40000400000 */
[C---:B------:R-:W-:Y:S02]  /*95b0*/  FMUL R3, R39.reuse, R211 ;  /* 0x000000d327037220 */ /* 0x040fe40000400000 */
[C---:B------:R-:W-:Y:S02]  /*95c0*/  FMUL R72, R39.reuse, R210 ;  /* 0x000000d227487220 */ /* 0x040fe40000400000 */
[C---:B------:R-:W-:Y:S02]  /*95d0*/  FMUL R89, R39.reuse, R195 ;  /* 0x000000c327597220 */ /* 0x040fe40000400000 */
[C---:B------:R-:W-:Y:S02]  /*95e0*/  FMUL R82, R39.reuse, R194 ;  /* 0x000000c227527220 */ /* 0x040fe40000400000 */
[----:B------:R-:W-:-:S02]  /*95f0*/  FMUL R90, R39, R191 ;  /* 0x000000bf275a7220 */ /* 0x000fc40000400000 */
[C---:B------:R-:W-:Y:S02]  /*9600*/  FMUL R83, R39.reuse, R190 ;  /* 0x000000be27537220 */ /* 0x040fe40000400000 */
[C---:B------:R-:W-:Y:S02]  /*9610*/  FMUL R32, R39.reuse, R98 ;  /* 0x0000006227207220 */ /* 0x040fe40000400000 */
[C---:B------:R-:W-:Y:S02]  /*9620*/  FMUL R34, R39.reuse, R102 ;  /* 0x0000006627227220 */ /* 0x040fe40000400000 */
[C---:B------:R-:W-:Y:S02]  /*9630*/  FMUL R27, R39.reuse, R142 ;  /* 0x0000008e271b7220 */ /* 0x040fe40000400000 */
[C---:B------:R-:W-:Y:S02]  /*9640*/  FMUL R40, R39.reuse, R144 ;  /* 0x0000009027287220 */ /* 0x040fe40000400000 */
[----:B------:R-:W-:-:S02]  /*9650*/  FMUL R41, R39, R4 ;  /* 0x0000000427297220 */ /* 0x000fc40000400000 */
[----:B------:R-:W-:Y:S01]  /*9660*/  FMUL R25, R39, R75 ;  /* 0x0000004b27197220 */ /* 0x000fe20000400000 */
[----:B------:R-:W-:Y:S01]  /*9670*/  F2FP.PACK_AB R27, R27, R40 ;  /* 0x000000281b1b723e */ /* 0x000fe200000000ff */
[C---:B------:R-:W-:Y:S01]  /*9680*/  FMUL R42, R39.reuse, R2 ;  /* 0x00000002272a7220 */ /* 0x040fe20000400000 */
[----:B------:R-:W-:Y:S01]  /*9690*/  F2FP.PACK_AB R26, R26, R41 ;  /* 0x000000291a1a723e */ /* 0x000fe200000000ff */
[C---:B------:R-:W-:Y:S02]  /*96a0*/  FMUL R47, R39.reuse, R66 ;  /* 0x00000042272f7220 */ /* 0x040fe40000400000 */
[----:B------:R-:W-:Y:S01]  /*96b0*/  FMUL R134, R39, R58 ;  /* 0x0000003a27867220 */ /* 0x000fe20000400000 */
[----:B------:R-:W-:Y:S01]  /*96c0*/  F2FP.PACK_AB R25, R25, R42 ;  /* 0x0000002a1919723e */ /* 0x000fe200000000ff */
[C---:B------:R-:W-:Y:S02]  /*96d0*/  FMUL R133, R39.reuse, R133 ;  /* 0x0000008527857220 */ /* 0x040fe40000400000 */
[----:B------:R-:W-:-:S02]  /*96e0*/  FMUL R136, R39, R136 ;  /* 0x0000008827887220 */ /* 0x000fc40000400000 */
[C---:B------:R-:W-:Y:S02]  /*96f0*/  FMUL R135, R39.reuse, R215 ;  /* 0x000000d727877220 */ /* 0x040fe40000400000 */
[C---:B------:R-:W-:Y:S02]  /*9700*/  FMUL R138, R39.reuse, R214 ;  /* 0x000000d6278a7220 */ /* 0x040fe40000400000 */
[C---:B------:R-:W-:Y:S02]  /*9710*/  FMUL R137, R39.reuse, R219 ;  /* 0x000000db27897220 */ /* 0x040fe40000400000 */
[----:B------:R-:W-:Y:S02]  /*9720*/  FMUL R140, R39, R218 ;  /* 0x000000da278c7220 */ /* 0x000fe40000400000 */
[----:B------:R-:W-:Y:S02]  /*9730*/  FMUL R30, R59, R36 ;  /* 0x000000243b1e7220 */ /* 0x000fe40000400000 */
[----:B------:R-:W-:-:S02]  /*9740*/  @!P2 FMUL R119, R119, 16777216 ;  /* 0x4b8000007777a820 */ /* 0x000fc40000400000 */
[----:B------:R-:W-:Y:S01]  /*9750*/  @!P2 FMUL R118, R118, 16777216 ;  /* 0x4b8000007676a820 */ /* 0x000fe20000400000 */
[----:B------:R-:W-:Y:S01]  /*9760*/  F2FP.PACK_AB R67, R67, R30 ;  /* 0x0000001e4343723e */ /* 0x000fe200000000ff */
        /* <DEDUP_REMOVED lines=15> */
[----:B------:R-:W-:Y:S01]  /*9860*/  @!P2 FMUL R198, R198, 16777216 ;  /* 0x4b800000c6c6a820 */ /* 0x000fe20000400000 */
[----:B------:R-:W-:Y:S01]  /*9870*/  FSETP.NEU.AND P2, PT, R43, RZ, PT ;  /* 0x000000ff2b00720b */ /* 0x000fe20003f4d000 */
[----:B------:R-:W-:-:S02]  /*9880*/  @!P0 FMUL R21, R21, 16777216 ;  /* 0x4b80000015158820 */ /* 0x000fc40000400000 */
[C---:B------:R-:W-:Y:S02]  /*9890*/  FMUL R75, R59.reuse, R88 ;  /* 0x000000583b4b7220 */ /* 0x040fe40000400000 */
[C---:B------:R-:W-:Y:S02]  /*98a0*/  FMUL R66, R59.reuse, R33 ;  /* 0x000000213b427220 */ /* 0x040fe40000400000 */
[C---:B------:R-:W-:Y:S02]  /*98b0*/  FMUL R36, R59.reuse, R18 ;  /* 0x000000123b247220 */ /* 0x040fe40000400000 */
[C---:B------:R-:W-:Y:S02]  /*98c0*/  FMUL R39, R59.reuse, R17 ;  /* 0x000000113b277220 */ /* 0x040fe40000400000 */
[----:B------:R-:W-:Y:S02]  /*98d0*/  FMUL R142, R59, R56 ;  /* 0x000000383b8e7220 */ /* 0x000fe40000400000 */
        /* <DEDUP_REMOVED lines=30> */
[----:B------:R-:W-:-:S02]  /*9ac0*/  FMUL R4, R59, R96 ;  /* 0x000000603b047220 */ /* 0x000fc40000400000 */
        /* <DEDUP_REMOVED lines=8> */
[C---:B------:R-:W-:Y:S01]  /*9b50*/  FMUL R64, R59.reuse, R64 ;  /* 0x000000403b407220 */ /* 0x040fe20000400000 */
[----:B------:R-:W-:Y:S01]  /*9b60*/  F2FP.PACK_AB R66, R66, R33 ;  /* 0x000000214242723e */ /* 0x000fe200000000ff */
        /* <DEDUP_REMOVED lines=15> */
[C---:B------:R-:W-:Y:S02]  /*9c60*/  FMUL R217, R59.reuse, R217 ;  /* 0x000000d93bd97220 */ /* 0x040fe40000400000 */
[----:B------:R-:W-:Y:S01]  /*9c70*/  FMUL R216, R59, R216 ;  /* 0x000000d83bd87220 */ /* 0x000fe20000400000 */
[----:B------:R-:W-:Y:S01]  /*9c80*/  F2FP.PACK_AB R17, R17, R212 ;  /* 0x000000d41111723e */ /* 0x000fe200000000ff */
[----:B0-----:R-:W-:-:S02]  /*9c90*/  FMUL R95, R8, R115 ;  /* 0x00000073085f7220 */ /* 0x001fc40000400000 */
[C---:B------:R-:W-:Y:S02]  /*9ca0*/  FMUL R97, R8.reuse, R111 ;  /* 0x0000006f08617220 */ /* 0x040fe40000400000 */
[C---:B------:R-:W-:Y:S02]  /*9cb0*/  FMUL R98, R8.reuse, R110 ;  /* 0x0000006e08627220 */ /* 0x040fe40000400000 */
[C---:B------:R-:W-:Y:S02]  /*9cc0*/  FMUL R99, R8.reuse, R107 ;  /* 0x0000006b08637220 */ /* 0x040fe40000400000 */
[----:B------:R-:W-:Y:S02]  /*9cd0*/  FMUL R56, R8, R15 ;  /* 0x0000000f08387220 */ /* 0x000fe40000400000 */
[----:B------:R-:W-:Y:S01]  /*9ce0*/  @!P0 FMUL R180, R180, 16777216 ;  /* 0x4b800000b4b48820 */ /* 0x000fe20000400000 */
[----:B------:R-:W-:Y:S01]  /*9cf0*/  ISETP.GE.U32.AND P0, PT, R24, 0x7f800000, PT ;  /* 0x7f8000001800780c */ /* 0x000fe20003f06070 */
[----:B------:R-:W-:-:S02]  /*9d00*/  FMUL R96, R8, R114 ;  /* 0x0000007208607220 */ /* 0x000fc40000400000 */
[C---:B------:R-:W-:Y:S02]  /*9d10*/  FMUL R102, R8.reuse, R106 ;  /* 0x0000006a08667220 */ /* 0x040fe40000400000 */
[C---:B------:R-:W-:Y:S02]  /*9d20*/  FMUL R59, R8.reuse, R103 ;  /* 0x00000067083b7220 */ /* 0x040fe40000400000 */
[C---:B------:R-:W-:Y:S02]  /*9d30*/  FMUL R58, R8.reuse, R23 ;  /* 0x00000017083a7220 */ /* 0x040fe40000400000 */
[C---:B------:R-:W-:Y:S02]  /*9d40*/  FMUL R107, R8.reuse, R14 ;  /* 0x0000000e086b7220 */ /* 0x040fe40000400000 */
[C---:B------:R-:W-:Y:S02]  /*9d50*/  FMUL R110, R8.reuse, R13 ;  /* 0x0000000d086e7220 */ /* 0x040fe40000400000 */
[----:B------:R-:W-:Y:S01]  /*9d60*/  FMUL R111, R8, R12 ;  /* 0x0000000c086f7220 */ /* 0x000fe20000400000 */
[----:B------:R-:W-:Y:S01]  /*9d70*/  F2FP.PACK_AB R56, R56, R107 ;  /* 0x0000006b3838723e */ /* 0x000fe200000000ff */
[----:B------:R-:W-:-:S02]  /*9d80*/  FMUL R115, R8, R62 ;  /* 0x0000003e08737220 */ /* 0x000fc40000400000 */
[C---:B------:R-:W-:Y:S02]  /*9d90*/  FMUL R15, R8.reuse, R51 ;  /* 0x00000033080f7220 */ /* 0x040fe40000400000 */
[C---:B------:R-:W-:Y:S01]  /*9da0*/  FMUL R91, R8.reuse, R119 ;  /* 0x00000077085b7220 */ /* 0x040fe20000400000 */
[----:B------:R-:W-:Y:S01]  /*9db0*/  MOV R119, c[0x0][0x1c8] ;  /* 0x0000720000777a02 */ /* 0x000fe20000000f00 */
[C---:B------:R-:W-:Y:S02]  /*9dc0*/  FMUL R94, R8.reuse, R118 ;  /* 0x00000076085e7220 */ /* 0x040fe40000400000 */
[C---:B------:R-:W-:Y:S01]  /*9dd0*/  FMUL R106, R8.reuse, R16 ;  /* 0x00000010086a7220 */ /* 0x040fe20000400000 */
[----:B------:R-:W-:Y:S01]  /*9de0*/  F2FP.PACK_AB R16, R217, R216 ;  /* 0x000000d8d910723e */ /* 0x000fe200000000ff */
[C---:B------:R-:W-:Y:S01]  /*9df0*/  FMUL R103, R8.reuse, R22 ;  /* 0x0000001608677220 */ /* 0x040fe20000400000 */
[----:B------:R-:W-:Y:S01]  /*9e00*/  F2FP.PACK_AB R22, R133, R136 ;  /* 0x000000888516723e */ /* 0x000fe200000000ff */
[C---:B------:R-:W-:Y:S01]  /*9e10*/  FMUL R131, R8.reuse, R131 ;  /* 0x0000008308837220 */ /* 0x040fe20000400000 */
[----:B------:R-:W-:Y:S01]  /*9e20*/  F2FP.PACK_AB R59, R59, R106 ;  /* 0x0000006a3b3b723e */ /* 0x000fe200000000ff */
[----:B------:R-:W-:Y:S01]  /*9e30*/  FMUL R130, R8, R130 ;  /* 0x0000008208827220 */ /* 0x000fe20000400000 */
[----:B------:R-:W-:Y:S01]  /*9e40*/  F2FP.PACK_AB R58, R58, R103 ;  /* 0x000000673a3a723e */ /* 0x000fe200000000ff */
[C---:B------:R-:W-:Y:S01]  /*9e50*/  FMUL R79, R8.reuse, R79 ;  /* 0x0000004f084f7220 */ /* 0x040fe20000400000 */
[C---:B------:R-:W-:Y:S01]  /*9e60*/  SHF.L.U32 R189, R119.reuse, 0x6, RZ ;  /* 0x0000000677bd7819 */ /* 0x040fe200000006ff */
[C---:B------:R-:W-:Y:S01]  /*9e70*/  FMUL R78, R8.reuse, R78 ;  /* 0x0000004e084e7220 */ /* 0x040fe20000400000 */
[----:B------:R-:W-:Y:S01]  /*9e80*/  LEA R191, R119, R119, 0x6 ;  /* 0x0000007777bf7211 */ /* 0x000fe200078e30ff */
[----:B------:R-:W-:-:S02]  /*9e90*/  FMUL R71, R8, R71 ;  /* 0x0000004708477220 */ /* 0x000fc40000400000 */
[C---:B------:R-:W-:Y:S02]  /*9ea0*/  FMUL R70, R8.reuse, R70 ;  /* 0x0000004608467220 */ /* 0x040fe40000400000 */
[C---:B------:R-:W-:Y:S02]  /*9eb0*/  FMUL R114, R8.reuse, R63 ;  /* 0x0000003f08727220 */ /* 0x040fe40000400000 */
[C---:B------:R-:W-:Y:S02]  /*9ec0*/  FMUL R50, R8.reuse, R50 ;  /* 0x0000003208327220 */ /* 0x040fe40000400000 */
[C---:B------:R-:W-:Y:S02]  /*9ed0*/  FMUL R14, R8.reuse, R183 ;  /* 0x000000b7080e7220 */ /* 0x040fe40000400000 */
[C---:B------:R-:W-:Y:S01]  /*9ee0*/  FMUL R23, R8.reuse, R182 ;  /* 0x000000b608177220 */ /* 0x040fe20000400000 */
[----:B------:R-:W-:Y:S01]  /*9ef0*/  F2FP.PACK_AB R15, R15, R50 ;  /* 0x000000320f0f723e */ /* 0x000fe200000000ff */
[C---:B------:R-:W-:Y:S01]  /*9f00*/  FMUL R13, R8.reuse, R187 ;  /* 0x000000bb080d7220 */ /* 0x040fe20000400000 */
[----:B------:R-:W-:Y:S01]  /*9f10*/  LEA R187, R119, -R119, 0x6 ;  /* 0x8000007777bb7211 */ /* 0x000fe200078e30ff */
[----:B------:R-:W-:Y:S01]  /*9f20*/  FMUL R186, R8, R186 ;  /* 0x000000ba08ba7220 */ /* 0x000fe20000400000 */
[----:B------:R-:W-:Y:S01]  /*9f30*/  F2FP.PACK_AB R14, R14, R23 ;  /* 0x000000170e0e723e */ /* 0x000fe200000000ff */
[----:B------:R-:W-:-:S02]  /*9f40*/  FMUL R12, R8, R199 ;  /* 0x000000c7080c7220 */ /* 0x000fc40000400000 */
[----:B------:R-:W-:Y:S01]  /*9f50*/  FMUL R51, R8, R198 ;  /* 0x000000c608337220 */ /* 0x000fe20000400000 */
[----:B------:R-:W-:Y:S01]  /*9f60*/  F2FP.PACK_AB R13, R13, R186 ;  /* 0x000000ba0d0d723e */ /* 0x000fe200000000ff */
[C---:B-1----:R-:W-:Y:S02]  /*9f70*/  FMUL R62, R11.reuse, R21 ;  /* 0x000000150b3e7220 */ /* 0x042fe40000400000 */
[C---:B------:R-:W-:Y:S01]  /*9f80*/  FMUL R117, R11.reuse, R117 ;  /* 0x000000750b757220 */ /* 0x040fe20000400000 */
[----:B------:R-:W-:Y:S01]  /*9f90*/  F2FP.PACK_AB R12, R12, R51 ;  /* 0x000000330c0c723e */ /* 0x000fe200000000ff */
[C---:B------:R-:W-:Y:S01]  /*9fa0*/  FMUL R116, R11.reuse, R116 ;  /* 0x000000740b747220 */ /* 0x040fe20000400000 */
[----:B------:R-:W-:Y:S01]  /*9fb0*/  MOV R51, 0x3dc6b27f ;  /* 0x3dc6b27f00337802 */ /* 0x000fe20000000f00 */
[C---:B------:R-:W-:Y:S02]  /*9fc0*/  FMUL R113, R11.reuse, R113 ;  /* 0x000000710b717220 */ /* 0x040fe40000400000 */
[C---:B------:R-:W-:Y:S01]  /*9fd0*/  FMUL R112, R11.reuse, R112 ;  /* 0x000000700b707220 */ /* 0x040fe20000400000 */
[----:B------:R0:W-:Y:S01]  /*9fe0*/  STS.128 [R80+0x80], R12 ;  /* 0x0000800c50007388 */ /* 0x0001e20000000c00 */
[----:B------:R-:W-:Y:S01]  /*9ff0*/  FMUL R109, R11, R109 ;  /* 0x0000006d0b6d7220 */ /* 0x000fe20000400000 */
[----:B------:R-:W-:Y:S01]  /*a000*/  F2FP.PACK_AB R107, R117, R116 ;  /* 0x00000074756b723e */ /* 0x000fe200000000ff */
[----:B------:R-:W-:Y:S01]  /*a010*/  FMUL R108, R11, R108 ;  /* 0x0000006c0b6c7220 */ /* 0x000fe20000400000 */
[----:B------:R-:W-:Y:S01]  /*a020*/  F2FP.PACK_AB R106, R113, R112 ;  /* 0x00000070716a723e */ /* 0x000fe200000000ff */
[----:B------:R-:W-:-:S02]  /*a030*/  FMUL R105, R11, R105 ;  /* 0x000000690b697220 */ /* 0x000fc40000400000 */
[C---:B------:R-:W-:Y:S02]  /*a040*/  FMUL R104, R11.reuse, R104 ;  /* 0x000000680b687220 */ /* 0x040fe40000400000 */
[C---:B------:R-:W-:Y:S02]  /*a050*/  FMUL R101, R11.reuse, R101 ;  /* 0x000000650b657220 */ /* 0x040fe40000400000 */
[----:B------:R-:W-:Y:S01]  /*a060*/  FMUL R100, R11, R100 ;  /* 0x000000640b647220 */ /* 0x000fe20000400000 */
[----:B------:R-:W-:Y:S01]  /*a070*/  F2FP.PACK_AB R104, R105, R104 ;  /* 0x000000686968723e */ /* 0x000fe200000000ff */
[C---:B------:R-:W-:Y:S01]  /*a080*/  FMUL R63, R11.reuse, R20 ;  /* 0x000000140b3f7220 */ /* 0x040fe20000400000 */
[----:B------:R-:W-:Y:S01]  /*a090*/  IADD3 R20, R24, -R19, RZ ;  /* 0x8000001318147210 */ /* 0x000fe20007ffe0ff */
[----:B------:R-:W-:Y:S01]  /*a0a0*/  FMUL R129, R11, R129 ;  /* 0x000000810b817220 */ /* 0x000fe20000400000 */
[----:B------:R-:W-:Y:S01]  /*a0b0*/  F2FP.PACK_AB R19, R139, R142 ;  /* 0x0000008e8b13723e */ /* 0x000fe200000000ff */
[C---:B------:R-:W-:Y:S01]  /*a0c0*/  FMUL R128, R11.reuse, R128 ;  /* 0x000000800b807220 */ /* 0x040fe20000400000 */
[----:B0-----:R-:W-:Y:S01]  /*a0d0*/  F2FP.PACK_AB R12, R114, R115 ;  /* 0x00000073720c723e */ /* 0x001fe200000000ff */
[----:B------:R-:W-:Y:S01]  /*a0e0*/  FMUL R93, R11, R93 ;  /* 0x0000005d0b5d7220 */ /* 0x000fe20000400000 */
[----:B------:R-:W-:Y:S01]  /*a0f0*/  F2FP.PACK_AB R13, R71, R70 ;  /* 0x00000046470d723e */ /* 0x000fe200000000ff */
[C---:B------:R-:W-:Y:S01]  /*a100*/  FMUL R92, R11.reuse, R92 ;  /* 0x0000005c0b5c7220 */ /* 0x040fe20000400000 */
[----:B------:R0:W-:Y:S01]  /*a110*/  STS.128 [R80+0x400], R16 ;  /* 0x0004001050007388 */ /* 0x0001e20000000c00 */
[----:B------:R-:W-:Y:S01]  /*a120*/  FMUL R85, R11, R85 ;  /* 0x000000550b557220 */ /* 0x000fe20000400000 */
[----:B------:R-:W-:Y:S01]  /*a130*/  F2FP.PACK_AB R14, R79, R78 ;  /* 0x0000004e4f0e723e */ /* 0x000fe200000000ff */
[C---:B------:R-:W-:Y:S01]  /*a140*/  FMUL R84, R11.reuse, R84 ;  /* 0x000000540b547220 */ /* 0x040fe20000400000 */
[----:B------:R-:W-:Y:S01]  /*a150*/  F2FP.PACK_AB R15, R110, R111 ;  /* 0x0000006f6e0f723e */ /* 0x000fe200000000ff */
[----:B------:R-:W-:Y:S01]  /*a160*/  FMUL R77, R11, R77 ;  /* 0x0000004d0b4d7220 */ /* 0x000fe20000400000 */
[----:B------:R-:W-:Y:S01]  /*a170*/  F2FP.PACK_AB R105, R109, R108 ;  /* 0x0000006c6d69723e */ /* 0x000fe200000000ff */
[----:B------:R-:W-:Y:S01]  /*a180*/  FMUL R76, R11, R76 ;  /* 0x0000004c0b4c7220 */ /* 0x000fe20000400000 */
[----:B------:R-:W-:Y:S01]  /*a190*/  F2FP.PACK_AB R70, R3, R72 ;  /* 0x000000480346723e */ /* 0x000fe200000000ff */
[C---:B------:R-:W-:Y:S01]  /*a1a0*/  FMUL R69, R11.reuse, R69 ;  /* 0x000000450b457220 */ /* 0x040fe20000400000 */
[----:B------:R-:W-:Y:S01]  /*a1b0*/  F2FP.PACK_AB R71, R74, R5 ;  /* 0x000000054a47723e */ /* 0x000fe200000000ff */
[----:B------:R-:W-:Y:S01]  /*a1c0*/  FMUL R68, R11, R68 ;  /* 0x000000440b447220 */ /* 0x000fe20000400000 */
[----:B------:R-:W-:Y:S01]  /*a1d0*/  SHF.L.U32 R3, R119, 0x1, RZ ;  /* 0x0000000177037819 */ /* 0x000fe200000006ff */
[----:B------:R-:W-:-:S02]  /*a1e0*/  FMUL R61, R11, R61 ;  /* 0x0000003d0b3d7220 */ /* 0x000fc40000400000 */
[C---:B------:R-:W-:Y:S01]  /*a1f0*/  FMUL R60, R11.reuse, R60 ;  /* 0x0000003c0b3c7220 */ /* 0x040fe20000400000 */
[----:B0-----:R-:W-:Y:S01]  /*a200*/  F2FP.PACK_AB R18, R62, R63 ;  /* 0x0000003f3e12723e */ /* 0x001fe200000000ff */
        /* <DEDUP_REMOVED lines=16> */
[----:B------:R-:W-:-:S02]  /*a310*/  FADD R52, R52, -1 ;  /* 0xbf80000034347421 */ /* 0x000fc40000000000 */
[----:B------:R-:W-:Y:S01]  /*a320*/  FADD R53, R53, -1 ;  /* 0xbf80000035357421 */ /* 0x000fe20000000000 */
[----:B------:R-:W-:Y:S01]  /*a330*/  F2FP.PACK_AB R10, R10, R11 ;  /* 0x0000000b0a0a723e */ /* 0x000fe200000000ff */
[----:B------:R-:W-:Y:S01]  /*a340*/  FADD R54, R54, -1 ;  /* 0xbf80000036367421 */ /* 0x000fe20000000000 */
[----:B------:R-:W-:Y:S01]  /*a350*/  F2FP.PACK_AB R11, R49, R48 ;  /* 0x00000030310b723e */ /* 0x000fe200000000ff */
[----:B------:R-:W-:Y:S01]  /*a360*/  FADD R48, R20, -1 ;  /* 0xbf80000014307421 */ /* 0x000fe20000000000 */
[----:B------:R-:W-:Y:S01]  /*a370*/  F2FP.PACK_AB R20, R137, R140 ;  /* 0x0000008c8914723e */ /* 0x000fe200000000ff */
[C---:B------:R-:W-:Y:S02]  /*a380*/  IMAD R133, R119.reuse, 0x24, RZ ;  /* 0x0000002477857824 */ /* 0x040fe400078e02ff */
[----:B------:R0:W-:Y:S01]  /*a390*/  STS.128 [R80], R8 ;  /* 0x0000000850007388 */ /* 0x0001e20000000c00 */
[----:B------:R-:W-:Y:S02]  /*a3a0*/  FFMA.FTZ R23, R48, R51, -0.16845393180847167969 ;  /* 0xbe2c7f3030177423 */ /* 0x000fe40000010033 */
[----:B------:R-:W-:-:S02]  /*a3b0*/  IMAD R137, R119, 0x26, RZ ;  /* 0x0000002677897824 */ /* 0x000fc400078e02ff */
[C---:B------:R-:W-:Y:S01]  /*a3c0*/  FFMA.FTZ R49, R48.reuse, R23, 0.1716887056827545166 ;  /* 0x3e2fcf2a30317423 */ /* 0x040fe20000010017 */
[----:B------:R-:W-:Y:S01]  /*a3d0*/  F2FP.PACK_AB R23, R127, R134 ;  /* 0x000000867f17723e */ /* 0x000fe200000000ff */
[C---:B------:R-:W-:Y:S02]  /*a3e0*/  IMAD R141, R119.reuse, 0x28, RZ ;  /* 0x00000028778d7824 */ /* 0x040fe400078e02ff */
[C---:B------:R-:W-:Y:S02]  /*a3f0*/  FFMA.FTZ R49, R48.reuse, R49, -0.17900948226451873779 ;  /* 0xbe374e4330317423 */ /* 0x040fe40000010031 */
[----:B------:R1:W-:Y:S01]  /*a400*/  STS.128 [R80+0x480], R20 ;  /* 0x0004801450007388 */ /* 0x0003e20000000c00 */
[----:B------:R-:W-:Y:S02]  /*a410*/  IMAD R145, R119, 0x2a, RZ ;  /* 0x0000002a77917824 */ /* 0x000fe400078e02ff */
[----:B------:R-:W-:Y:S02]  /*a420*/  FFMA.FTZ R49, R48, R49, 0.20512372255325317383 ;  /* 0x3e520bf430317423 */ /* 0x000fe40000010031 */
[-C--:B0-----:R-:W-:Y:S01]  /*a430*/  FFMA.FTZ R9, R52, R51.reuse, -0.16845393180847167969 ;  /* 0xbe2c7f3034097423 */ /* 0x081fe20000010033 */
[----:B------:R-:W-:Y:S01]  /*a440*/  @P5 MOV R10, 0x7f800000 ;  /* 0x7f800000000a5802 */ /* 0x000fe20000000f00 */
[----:B------:R-:W-:-:S02]  /*a450*/  FFMA.FTZ R8, R53, R51, -0.16845393180847167969 ;  /* 0xbe2c7f3035087423 */ /* 0x000fc40000010033 */
[----:B------:R-:W-:Y:S02]  /*a460*/  FFMA.FTZ R9, R52, R9, 0.1716887056827545166 ;  /* 0x3e2fcf2a34097423 */ /* 0x000fe40000010009 */
[----:B------:R-:W-:Y:S02]  /*a470*/  FFMA.FTZ R11, R54, R51, -0.16845393180847167969 ;  /* 0xbe2c7f30360b7423 */ /* 0x000fe40000010033 */
[----:B------:R-:W-:Y:S02]  /*a480*/  FFMA.FTZ R9, R52, R9, -0.17900948226451873779 ;  /* 0xbe374e4334097423 */ /* 0x000fe40000010009 */
[----:B------:R-:W-:Y:S01]  /*a490*/  FFMA.FTZ R8, R53, R8, 0.1716887056827545166 ;  /* 0x3e2fcf2a35087423 */ /* 0x000fe20000010008 */
[----:B-1----:R-:W-:Y:S01]  /*a4a0*/  F2FP.PACK_AB R23, R55, R120 ;  /* 0x000000783717723e */ /* 0x002fe200000000ff */
[----:B------:R-:W-:Y:S01]  /*a4b0*/  FFMA.FTZ R11, R54, R11, 0.1716887056827545166 ;  /* 0x3e2fcf2a360b7423 */ /* 0x000fe2000001000b */
[----:B------:R-:W-:Y:S01]  /*a4c0*/  F2FP.PACK_AB R20, R125, R132 ;  /* 0x000000847d14723e */ /* 0x000fe200000000ff */
[----:B------:R-:W-:Y:S01]  /*a4d0*/  FFMA.FTZ R9, R52, R9, 0.20512372255325317383 ;  /* 0x3e520bf434097423 */ /* 0x000fe20000010009 */
[----:B------:R-:W-:Y:S01]  /*a4e0*/  F2FP.PACK_AB R21, R121, R126 ;  /* 0x0000007e7915723e */ /* 0x000fe200000000ff */
[----:B------:R-:W-:Y:S01]  /*a4f0*/  FFMA.FTZ R8, R53, R8, -0.17900948226451873779 ;  /* 0xbe374e4335087423 */ /* 0x000fe20000010008 */
[----:B------:R-:W-:Y:S01]  /*a500*/  F2FP.PACK_AB R22, R57, R124 ;  /* 0x0000007c3916723e */ /* 0x000fe200000000ff */
[----:B------:R-:W-:Y:S01]  /*a510*/  FFMA.FTZ R11, R54, R11, -0.17900948226451873779 ;  /* 0xbe374e43360b7423 */ /* 0x000fe2000001000b */
[----:B------:R-:W-:Y:S01]  /*a520*/  BAR.SYNC.DEFER_BLOCKING 0x0 ;  /* 0x0000000000007b1d */ /* 0x000fe20000010000 */
[----:B------:R-:W-:Y:S01]  /*a530*/  FFMA.FTZ R9, R52, R9, -0.24046532809734344482 ;  /* 0xbe763c8b34097423 */ /* 0x000fe20000010009 */
[----:B------:R-:W-:Y:S01]  /*a540*/  F2FP.PACK_AB R57, R131, R130 ;  /* 0x000000828339723e */ /* 0x000fe200000000ff */
[----:B------:R-:W-:-:S02]  /*a550*/  FFMA.FTZ R49, R48, R49, -0.24046532809734344482 ;  /* 0xbe763c8b30317423 */ /* 0x000fc40000010031 */
[C---:B------:R-:W-:Y:S02]  /*a560*/  FFMA.FTZ R8, R53.reuse, R8, 0.20512372255325317383 ;  /* 0x3e520bf435087423 */ /* 0x040fe40000010008 */
[----:B------:R-:W-:Y:S02]  /*a570*/  FFMA.FTZ R11, R54, R11, 0.20512372255325317383 ;  /* 0x3e520bf4360b7423 */ /* 0x000fe4000001000b */
[----:B------:R-:W-:Y:S02]  /*a580*/  FFMA.FTZ R9, R52, R9, 0.28857114911079406738 ;  /* 0x3e93bf9934097423 */ /* 0x000fe40000010009 */
[----:B------:R-:W-:Y:S02]  /*a590*/  FFMA.FTZ R49, R48, R49, 0.28857114911079406738 ;  /* 0x3e93bf9930317423 */ /* 0x000fe40000010031 */
[----:B------:R-:W-:Y:S02]  /*a5a0*/  FFMA.FTZ R8, R53, R8, -0.24046532809734344482 ;  /* 0xbe763c8b35087423 */ /* 0x000fe40000010008 */
[----:B------:R-:W-:-:S02]  /*a5b0*/  FFMA.FTZ R11, R54, R11, -0.24046532809734344482 ;  /* 0xbe763c8b360b7423 */ /* 0x000fc4000001000b */
[----:B------:R-:W-:Y:S02]  /*a5c0*/  FFMA.FTZ R9, R52, R9, -0.36067417263984680176 ;  /* 0xbeb8aa4934097423 */ /* 0x000fe40000010009 */
[----:B------:R-:W-:Y:S02]  /*a5d0*/  FFMA.FTZ R49, R48, R49, -0.36067417263984680176 ;  /* 0xbeb8aa4930317423 */ /* 0x000fe40000010031 */
[----:B------:R-:W-:Y:S02]  /*a5e0*/  FFMA.FTZ R8, R53, R8, 0.28857114911079406738 ;  /* 0x3e93bf9935087423 */ /* 0x000fe40000010008 */
[----:B------:R-:W-:Y:S02]  /*a5f0*/  FFMA.FTZ R11, R54, R11, 0.28857114911079406738 ;  /* 0x3e93bf99360b7423 */ /* 0x000fe4000001000b */
[----:B------:R-:W-:Y:S02]  /*a600*/  FFMA.FTZ R9, R52, R9, 0.48089820146560668945 ;  /* 0x3ef6384a34097423 */ /* 0x000fe40000010009 */
[----:B------:R-:W-:-:S02]  /*a610*/  FFMA.FTZ R49, R48, R49, 0.48089820146560668945 ;  /* 0x3ef6384a30317423 */ /* 0x000fc40000010031 */
[C---:B------:R-:W-:Y:S02]  /*a620*/  FFMA.FTZ R8, R53.reuse, R8, -0.36067417263984680176 ;  /* 0xbeb8aa4935087423 */ /* 0x040fe40000010008 */
[----:B------:R-:W-:Y:S02]  /*a630*/  FFMA.FTZ R11, R54, R11, -0.36067417263984680176 ;  /* 0xbeb8aa49360b7423 */ /* 0x000fe4000001000b */
[----:B------:R-:W-:Y:S02]  /*a640*/  FFMA.FTZ R9, R52, R9, -0.72134751081466674805 ;  /* 0xbf38aa3b34097423 */ /* 0x000fe40000010009 */
[----:B------:R-:W-:Y:S02]  /*a650*/  FFMA.FTZ R49, R48, R49, -0.72134751081466674805 ;  /* 0xbf38aa3b30317423 */ /* 0x000fe40000010031 */
[----:B------:R-:W-:Y:S02]  /*a660*/  FFMA.FTZ R8, R53, R8, 0.48089820146560668945 ;  /* 0x3ef6384a35087423 */ /* 0x000fe40000010008 */
[----:B------:R-:W-:-:S02]  /*a670*/  FFMA.FTZ R11, R54, R11, 0.48089820146560668945 ;  /* 0x3ef6384a360b7423 */ /* 0x000fc4000001000b */
[----:B------:R-:W-:Y:S02]  /*a680*/  FMUL R9, R52, R9 ;  /* 0x0000000934097220 */ /* 0x000fe40000400000 */
[----:B------:R-:W-:Y:S02]  /*a690*/  FMUL R49, R48, R49 ;  /* 0x0000003130317220 */ /* 0x000fe40000400000 */
[----:B------:R-:W-:Y:S02]  /*a6a0*/  FFMA.FTZ R8, R53, R8, -0.72134751081466674805 ;  /* 0xbf38aa3b35087423 */ /* 0x000fe40000010008 */
[----:B------:R-:W-:Y:S02]  /*a6b0*/  FFMA.FTZ R11, R54, R11, -0.72134751081466674805 ;  /* 0xbf38aa3b360b7423 */ /* 0x000fe4000001000b */
[----:B------:R-:W-:Y:S02]  /*a6c0*/  FMUL R9, R52, R9 ;  /* 0x0000000934097220 */ /* 0x000fe40000400000 */
[----:B------:R-:W-:-:S02]  /*a6d0*/  FMUL R49, R48, R49 ;  /* 0x0000003130317220 */ /* 0x000fc40000400000 */
[C---:B------:R-:W-:Y:S02]  /*a6e0*/  FMUL R8, R53.reuse, R8 ;  /* 0x0000000835087220 */ /* 0x040fe40000400000 */
[----:B------:R-:W-:Y:S02]  /*a6f0*/  FMUL R11, R54, R11 ;  /* 0x0000000b360b7220 */ /* 0x000fe40000400000 */
[----:B------:R-:W-:Y:S01]  /*a700*/  FFMA.FTZ R52, R52, 1.4426950216293334961, R9 ;  /* 0x3fb8aa3b34347823 */ /* 0x000fe20000010009 */
[----:B------:R-:W-:Y:S01]  /*a710*/  @P0 MOV R9, 0x7f800000 ;  /* 0x7f80000000090802 */ /* 0x000fe20000000f00 */
[----:B------:R-:W-:Y:S02]  /*a720*/  FFMA.FTZ R48, R48, 1.4426950216293334961, R49 ;  /* 0x3fb8aa3b30307823 */ /* 0x000fe40000010031 */
[----:B------:R-:W-:Y:S02]  /*a730*/  FMUL R8, R53, R8 ;  /* 0x0000000835087220 */ /* 0x000fe40000400000 */
[----:B------:R-:W-:-:S02]  /*a740*/  FMUL R11, R54, R11 ;  /* 0x0000000b360b7220 */ /* 0x000fc40000400000 */
[----:B------:R-:W-:Y:S01]  /*a750*/  FFMA.FTZ R53, R53, 1.4426950216293334961, R8 ;  /* 0x3fb8aa3b35357823 */ /* 0x000fe20000010008 */
[----:B------:R-:W-:Y:S01]  /*a760*/  @P1 MOV R8, 0x7f800000 ;  /* 0x7f80000000081802 */ /* 0x000fe20000000f00 */
[----:B------:R-:W-:Y:S02]  /*a770*/  FADD R225, R225, R48 ;  /* 0x00000030e1e17221 */ /* 0x000fe40000000000 */
[----:B------:R-:W-:Y:S01]  /*a780*/  @P0 FFMA.FTZ R225, R24, R9, +INF ;  /* 0x7f80000018e10423 */ /* 0x000fe20000010009 */
[----:B------:R-:W-:Y:S01]  /*a790*/  @P4 MOV R9, 0x7f800000 ;  /* 0x7f80000000094802 */ /* 0x000fe20000000f00 */
[----:B------:R-:W-:Y:S01]  /*a7a0*/  FFMA.FTZ R11, R54, 1.4426950216293334961, R11 ;  /* 0x3fb8aa3b360b7823 */ /* 0x000fe2000001000b */
[----:B------:R-:W-:Y:S01]  /*a7b0*/  FSETP.NEU.AND P0, PT, R46, RZ, PT ;  /* 0x000000ff2e00720b */ /* 0x000fe20003f0d000 */
[----:B------:R-:W-:Y:S01]  /*a7c0*/  FADD R223, R223, R52 ;  /* 0x00000034dfdf7221 */ /* 0x000fe20000000000 */
[----:B------:R-:W-:Y:S01]  /*a7d0*/  F2FP.PACK_AB R24, R44, R47 ;  /* 0x0000002f2c18723e */ /* 0x000fe200000000ff */
[----:B------:R-:W-:Y:S01]  /*a7e0*/  FADD R222, R222, R11 ;  /* 0x0000000bdede7221 */ /* 0x000fe20000000000 */
[----:B------:R-:W-:Y:S01]  /*a7f0*/  LDS.128 R48, [R227] ;  /* 0x00000000e3307984 */ /* 0x000fe20000000c00 */
[----:B------:R-:W-:Y:S01]  /*a800*/  FADD R224, R224, R53 ;  /* 0x00000035e0e07221 */ /* 0x000fe20000000000 */
[----:B------:R-:W-:Y:S01]  /*a810*/  F2FP.PACK_AB R11, R85, R84 ;  /* 0x00000054550b723e */ /* 0x000fe200000000ff */
[----:B------:R-:W-:Y:S01]  /*a820*/  @P1 FFMA.FTZ R223, R43, R8, +INF ;  /* 0x7f8000002bdf1423 */ /* 0x000fe20000010008 */
[C---:B------:R-:W-:Y:S01]  /*a830*/  FSETP.NEU.AND P1, PT, R45.reuse, RZ, PT ;  /* 0x000000ff2d00720b */ /* 0x040fe20003f2d000 */
[----:B------:R-:W-:Y:S01]  /*a840*/  @P5 FFMA.FTZ R222, R45, R10, +INF ;  /* 0x7f8000002dde5423 */ /* 0x000fe2000001000a */
[----:B------:R-:W0:Y:S01]  /*a850*/  LDS.128 R40, [R231] ;  /* 0x00000000e7287984 */ /* 0x000e220000000c00 */
[----:B------:R-:W-:Y:S01]  /*a860*/  @P4 FFMA.FTZ R224, R46, R9, +INF ;  /* 0x7f8000002ee04423 */ /* 0x000fe20000010009 */
[----:B------:R-:W-:Y:S01]  /*a870*/  F2FP.PACK_AB R8, R61, R60 ;  /* 0x0000003c3d08723e */ /* 0x000fe200000000ff */
[----:B------:R-:W-:Y:S01]  /*a880*/  IMAD R149, R119, 0x2c, RZ ;  /* 0x0000002c77957824 */ /* 0x000fe200078e02ff */
[----:B------:R-:W1:Y:S01]  /*a890*/  LDS.128 R44, [R230] ;  /* 0x00000000e62c7984 */ /* 0x000e620000000c00 */
[----:B------:R-:W-:Y:S01]  /*a8a0*/  F2FP.PACK_AB R9, R69, R68 ;  /* 0x000000444509723e */ /* 0x000fe200000000ff */
[----:B------:R-:W-:Y:S01]  /*a8b0*/  IMAD R153, R119, 0x2e, RZ ;  /* 0x0000002e77997824 */ /* 0x000fe200078e02ff */
[----:B------:R-:W-:Y:S01]  /*a8c0*/  F2FP.PACK_AB R10, R77, R76 ;  /* 0x0000004c4d0a723e */ /* 0x000fe200000000ff */
[----:B------:R-:W2:Y:S01]  /*a8d0*/  LDS.128 R52, [R226] ;  /* 0x00000000e2347984 */ /* 0x000ea20000000c00 */
[----:B------:R-:W-:Y:S01]  /*a8e0*/  F2FP.PACK_AB R60, R37, R38 ;  /* 0x00000026253c723e */ /* 0x000fe200000000ff */
[C---:B------:R-:W-:Y:S01]  /*a8f0*/  IMAD R77, R119.reuse, 0x1c, RZ ;  /* 0x0000001c774d7824 */ /* 0x040fe200078e02ff */
[----:B------:R-:W-:Y:S01]  /*a900*/  F2FP.PACK_AB R61, R34, R35 ;  /* 0x00000023223d723e */ /* 0x000fe200000000ff */
[----:B------:R-:W-:Y:S01]  /*a910*/  BAR.SYNC.DEFER_BLOCKING 0x0 ;  /* 0x0000000000007b1d */ /* 0x000fe20000010000 */
[----:B------:R-:W-:Y:S01]  /*a920*/  F2FP.PACK_AB R68, R90, R83 ;  /* 0x000000535a44723e */ /* 0x000fe200000000ff */
[----:B------:R-:W-:Y:S01]  /*a930*/  IMAD R157, R119, 0x30, RZ ;  /* 0x00000030779d7824 */ /* 0x000fe200078e02ff */
[----:B------:R-:W-:Y:S01]  /*a940*/  F2FP.PACK_AB R69, R89, R82 ;  /* 0x000000525945723e */ /* 0x000fe200000000ff */
[----:B------:R-:W-:Y:S01]  /*a950*/  IMAD R161, R119, 0x32, RZ ;  /* 0x0000003277a17824 */ /* 0x000fe200078e02ff */
[----:B------:R-:W-:Y:S01]  /*a960*/  FSEL R225, R225, -INF , P3 ;  /* 0xff800000e1e17808 */ /* 0x000fe20001800000 */
[C---:B------:R-:W-:Y:S01]  /*a970*/  IMAD R165, R119.reuse, 0x34, RZ ;  /* 0x0000003477a57824 */ /* 0x040fe200078e02ff */
[----:B------:R-:W-:Y:S01]  /*a980*/  FSEL R224, R224, -INF , P0 ;  /* 0xff800000e0e07808 */ /* 0x000fe20000000000 */
[----:B------:R-:W-:-:S02]  /*a990*/  IMAD R169, R119, 0x36, RZ ;  /* 0x0000003677a97824 */ /* 0x000fc400078e02ff */
[C---:B------:R-:W-:Y:S02]  /*a9a0*/  IMAD R173, R119.reuse, 0x38, RZ ;  /* 0x0000003877ad7824 */ /* 0x040fe400078e02ff */
[C---:B------:R-:W-:Y:S02]  /*a9b0*/  IMAD R177, R119.reuse, 0x3a, RZ ;  /* 0x0000003a77b17824 */ /* 0x040fe400078e02ff */
[C---:B------:R-:W-:Y:S02]  /*a9c0*/  IMAD R181, R119.reuse, 0x3c, RZ ;  /* 0x0000003c77b57824 */ /* 0x040fe400078e02ff */
[C---:B------:R-:W-:Y:S02]  /*a9d0*/  IMAD R185, R119.reuse, 0x3e, RZ ;  /* 0x0000003e77b97824 */ /* 0x040fe400078e02ff */
[C---:B------:R-:W-:Y:S02]  /*a9e0*/  IMAD R193, R119.reuse, 0x42, RZ ;  /* 0x0000004277c17824 */ /* 0x040fe400078e02ff */
[----:B------:R-:W-:-:S02]  /*a9f0*/  IMAD R197, R119, 0x44, RZ ;  /* 0x0000004477c57824 */ /* 0x000fc400078e02ff */
[C---:B------:R-:W-:Y:S01]  /*aa00*/  IMAD R205, R119.reuse, 0x48, RZ ;  /* 0x0000004877cd7824 */ /* 0x040fe200078e02ff */
[----:B------:R-:W-:Y:S01]  /*aa10*/  STS.128 [R80], R8 ;  /* 0x0000000850007388 */ /* 0x000fe20000000c00 */
[C---:B------:R-:W-:Y:S02]  /*aa20*/  IMAD R201, R119.reuse, 0x46, RZ ;  /* 0x0000004677c97824 */ /* 0x040fe400078e02ff */
[C---:B------:R-:W-:Y:S01]  /*aa30*/  IMAD R209, R119.reuse, 0x4a, RZ ;  /* 0x0000004a77d17824 */ /* 0x040fe200078e02ff */
[----:B------:R-:W-:Y:S01]  /*aa40*/  STS.128 [R80+0x80], R12 ;  /* 0x0000800c50007388 */ /* 0x000fe20000000c00 */
[C---:B------:R-:W-:Y:S02]  /*aa50*/  IMAD R217, R119.reuse, 0x4e, RZ ;  /* 0x0000004e77d97824 */ /* 0x040fe400078e02ff */
[C---:B------:R-:W-:Y:S01]  /*aa60*/  IMAD R131, R119.reuse, 0x23, RZ ;  /* 0x0000002377837824 */ /* 0x040fe200078e02ff */
[----:B------:R-:W-:Y:S01]  /*aa70*/  STS.128 [R80+0x400], R20 ;  /* 0x0004001450007388 */ /* 0x000fe20000000c00 */
[----:B------:R-:W-:-:S02]  /*aa80*/  IMAD R135, R119, 0x25, RZ ;  /* 0x0000002577877824 */ /* 0x000fc400078e02ff */
[C---:B------:R-:W-:Y:S01]  /*aa90*/  IMAD R213, R119.reuse, 0x4c, RZ ;  /* 0x0000004c77d57824 */ /* 0x040fe200078e02ff */
[----:B------:R-:W-:Y:S01]  /*aaa0*/  STS.128 [R80+0x480], R24 ;  /* 0x0004801850007388 */ /* 0x000fe20000000c00 */
[C---:B------:R-:W-:Y:S02]  /*aab0*/  IMAD R221, R119.reuse, 0x50, RZ ;  /* 0x0000005077dd7824 */ /* 0x040fe400078e02ff */
[C---:B------:R-:W-:Y:S01]  /*aac0*/  IMAD R139, R119.reuse, 0x27, RZ ;  /* 0x00000027778b7824 */ /* 0x040fe200078e02ff */
[----:B------:R-:W-:Y:S01]  /*aad0*/  BAR.SYNC.DEFER_BLOCKING 0x0 ;  /* 0x0000000000007b1d */ /* 0x000fe20000010000 */
[C---:B------:R-:W-:Y:S02]  /*aae0*/  IMAD R129, R119.reuse, 0x52, RZ ;  /* 0x0000005277817824 */ /* 0x040fe400078e02ff */
[C---:B------:R-:W-:Y:S02]  /*aaf0*/  IMAD R143, R119.reuse, 0x29, RZ ;  /* 0x00000029778f7824 */ /* 0x040fe400078e02ff */
[----:B------:R-:W-:-:S02]  /*ab00*/  IMAD R147, R119, 0x2b, RZ ;  /* 0x0000002b77937824 */ /* 0x000fc400078e02ff */
[C---:B------:R-:W-:Y:S02]  /*ab10*/  IMAD R151, R119.reuse, 0x2d, RZ ;  /* 0x0000002d77977824 */ /* 0x040fe400078e02ff */
[C---:B------:R-:W-:Y:S02]  /*ab20*/  IMAD R155, R119.reuse, 0x2f, RZ ;  /* 0x0000002f779b7824 */ /* 0x040fe400078e02ff */
[C---:B------:R-:W-:Y:S02]  /*ab30*/  IMAD R159, R119.reuse, 0x31, RZ ;  /* 0x00000031779f7824 */ /* 0x040fe400078e02ff */
[C---:B------:R-:W-:Y:S02]  /*ab40*/  IMAD R163, R119.reuse, 0x33, RZ ;  /* 0x0000003377a37824 */ /* 0x040fe400078e02ff */
[C---:B------:R-:W-:Y:S02]  /*ab50*/  IMAD R85, R119.reuse, 0x6c, RZ ;  /* 0x0000006c77557824 */ /* 0x040fe400078e02ff */
[----:B------:R-:W-:-:S02]  /*ab60*/  IMAD R89, R119, 0x6e, RZ ;  /* 0x0000006e77597824 */ /* 0x000fc400078e02ff */
[C---:B------:R-:W-:Y:S02]  /*ab70*/  IMAD R167, R119.reuse, 0x35, RZ ;  /* 0x0000003577a77824 */ /* 0x040fe400078e02ff */
[C---:B------:R-:W-:Y:S02]  /*ab80*/  IMAD R171, R119.reuse, 0x37, RZ ;  /* 0x0000003777ab7824 */ /* 0x040fe400078e02ff */
[C---:B------:R-:W-:Y:S01]  /*ab90*/  IMAD R93, R119.reuse, 0x70, RZ ;  /* 0x00000070775d7824 */ /* 0x040fe200078e02ff */
[----:B------:R-:W3:Y:S01]  /*aba0*/  LDS.128 R24, [R231] ;  /* 0x00000000e7187984 */ /* 0x000ee20000000c00 */
[C---:B------:R-:W-:Y:S02]  /*abb0*/  IMAD R101, R119.reuse, 0x74, RZ ;  /* 0x0000007477657824 */ /* 0x040fe400078e02ff */
[C---:B------:R-:W-:Y:S01]  /*abc0*/  IMAD R175, R119.reuse, 0x39, RZ ;  /* 0x0000003977af7824 */ /* 0x040fe200078e02ff */
[----:B------:R-:W4:Y:S01]  /*abd0*/  LDS.128 R36, [R230] ;  /* 0x00000000e6247984 */ /* 0x000f220000000c00 */
[----:B------:R-:W-:-:S02]  /*abe0*/  IMAD R109, R119, 0x78, RZ ;  /* 0x00000078776d7824 */ /* 0x000fc400078e02ff */
[C---:B------:R-:W-:Y:S01]  /*abf0*/  IMAD R113, R119.reuse, 0x7a, RZ ;  /* 0x0000007a77717824 */ /* 0x040fe200078e02ff */
[----:B------:R-:W5:Y:S01]  /*ac00*/  LDS.128 R32, [R227] ;  /* 0x00000000e3207984 */ /* 0x000f620000000c00 */
[C---:B------:R-:W-:Y:S02]  /*ac10*/  IMAD R121, R119.reuse, 0x7e, RZ ;  /* 0x0000007e77797824 */ /* 0x040fe400078e02ff */
[C---:B------:R-:W-:Y:S01]  /*ac20*/  IMAD R179, R119.reuse, 0x3b, RZ ;  /* 0x0000003b77b37824 */ /* 0x040fe200078e02ff */
[----:B------:R-:W0:Y:S01]  /*ac30*/  LDS.128 R28, [R226] ;  /* 0x00000000e21c7984 */ /* 0x000e220000000c00 */
[C---:B------:R-:W-:Y:S02]  /*ac40*/  IMAD R183, R119.reuse, 0x3d, RZ ;  /* 0x0000003d77b77824 */ /* 0x040fe400078e02ff */
[C---:B------:R-:W-:Y:S01]  /*ac50*/  IMAD R117, R119.reuse, 0x7c, RZ ;  /* 0x0000007c77757824 */ /* 0x040fe200078e02ff */
[----:B------:R-:W-:Y:S01]  /*ac60*/  BAR.SYNC.DEFER_BLOCKING 0x0 ;  /* 0x0000000000007b1d */ /* 0x000fe20000010000 */
        /* <DEDUP_REMOVED lines=9> */
[C---:B------:R-:W-:Y:S02]  /*ad00*/  IMAD R202, R119.reuse, 0x8e, RZ ;  /* 0x0000008e77ca7824 */ /* 0x040fe400078e02ff */
[C---:B------:R-:W-:Y:S02]  /*ad10*/  IMAD R206, R119.reuse, 0x92, RZ ;  /* 0x0000009277ce7824 */ /* 0x040fe400078e02ff */
[C---:B------:R-:W-:Y:S01]  /*ad20*/  IMAD R210, R119.reuse, 0x96, RZ ;  /* 0x0000009677d27824 */ /* 0x040fe200078e02ff */
[----:B------:R-:W-:Y:S01]  /*ad30*/  STS.128 [R80], R16 ;  /* 0x0000001050007388 */ /* 0x000fe20000000c00 */
[----:B------:R-:W-:-:S02]  /*ad40*/  IMAD R203, R119, 0x47, RZ ;  /* 0x0000004777cb7824 */ /* 0x000fc400078e02ff */
[C---:B------:R-:W-:Y:S01]  /*ad50*/  IMAD R207, R119.reuse, 0x49, RZ ;  /* 0x0000004977cf7824 */ /* 0x040fe200078e02ff */
[----:B------:R0:W-:Y:S01]  /*ad60*/  STS.128 [R80+0x80], R56 ;  /* 0x0000803850007388 */ /* 0x0001e20000000c00 */
[C---:B------:R-:W-:Y:S02]  /*ad70*/  IMAD R208, R119.reuse, 0x94, RZ ;  /* 0x0000009477d07824 */ /* 0x040fe400078e02ff */
[C---:B------:R-:W-:Y:S01]  /*ad80*/  IMAD R212, R119.reuse, 0x98, RZ ;  /* 0x0000009877d47824 */ /* 0x040fe200078e02ff */
[----:B------:R1:W-:Y:S01]  /*ad90*/  STS.128 [R80+0x400], R64 ;  /* 0x0004004050007388 */ /* 0x0003e20000000c00 */
[C---:B------:R-:W-:Y:S02]  /*ada0*/  IMAD R211, R119.reuse, 0x4b, RZ ;  /* 0x0000004b77d37824 */ /* 0x040fe400078e02ff */
[C---:B------:R-:W-:Y:S01]  /*adb0*/  IMAD R216, R119.reuse, 0x9c, RZ ;  /* 0x0000009c77d87824 */ /* 0x040fe200078e02ff */
[----:B------:R1:W-:Y:S01]  /*adc0*/  STS.128 [R80+0x480], R60 ;  /* 0x0004803c50007388 */ /* 0x0003e20000000c00 */
[----:B------:R-:W-:-:S02]  /*add0*/  IMAD R214, R119, 0x9a, RZ ;  /* 0x0000009a77d67824 */ /* 0x000fc400078e02ff */
[C---:B------:R-:W-:Y:S01]  /*ade0*/  IMAD R218, R119.reuse, 0x9e, RZ ;  /* 0x0000009e77da7824 */ /* 0x040fe200078e02ff */
[----:B------:R-:W-:Y:S01]  /*adf0*/  BAR.SYNC.DEFER_BLOCKING 0x0 ;  /* 0x0000000000007b1d */ /* 0x000fe20000010000 */
[C---:B------:R-:W-:Y:S02]  /*ae00*/  IMAD R126, R119.reuse, 0xa2, RZ ;  /* 0x000000a2777e7824 */ /* 0x040fe400078e02ff */
[----:B------:R-:W-:Y:S01]  /*ae10*/  IMAD R215, R119, 0x4d, RZ ;  /* 0x0000004d77d77824 */ /* 0x000fe200078e02ff */
[----:B0-----:R-:W-:Y:S01]  /*ae20*/  F2FP.PACK_AB R56, R99, R102 ;  /* 0x000000666338723e */ /* 0x001fe200000000ff */
[----:B------:R-:W-:Y:S01]  /*ae30*/  IMAD R219, R119, 0x4f, RZ ;  /* 0x0000004f77db7824 */ /* 0x000fe200078e02ff */
[----:B------:R-:W-:Y:S01]  /*ae40*/  F2FP.PACK_AB R57, R97, R98 ;  /* 0x000000626139723e */ /* 0x000fe200000000ff */
[----:B------:R-:W-:Y:S01]  /*ae50*/  IMAD R97, R119, 0x72, RZ ;  /* 0x0000007277617824 */ /* 0x000fe200078e02ff */
[----:B------:R-:W-:Y:S01]  /*ae60*/  F2FP.PACK_AB R58, R95, R96 ;  /* 0x000000605f3a723e */ /* 0x000fe200000000ff */
[----:B------:R-:W-:Y:S01]  /*ae70*/  IMAD R220, R119, 0xa0, RZ ;  /* 0x000000a077dc7824 */ /* 0x000fe200078e02ff */
[----:B------:R-:W-:Y:S01]  /*ae80*/  F2FP.PACK_AB R59, R91, R94 ;  /* 0x0000005e5b3b723e */ /* 0x000fe200000000ff */
[----:B------:R-:W-:Y:S01]  /*ae90*/  IMAD R128, R119, 0xa4, RZ ;  /* 0x000000a477807824 */ /* 0x000fe200078e02ff */
[----:B-1----:R-:W-:Y:S01]  /*aea0*/  F2FP.PACK_AB R64, R87, R86 ;  /* 0x000000565740723e */ /* 0x002fe200000000ff */
[C---:B------:R-:W-:Y:S01]  /*aeb0*/  IMAD R61, R119.reuse, 0x6, RZ ;  /* 0x00000006773d7824 */ /* 0x040fe200078e02ff */
[----:B------:R-:W-:Y:S01]  /*aec0*/  F2FP.PACK_AB R65, R88, R81 ;  /* 0x000000515841723e */ /* 0x000fe200000000ff */
[C---:B------:R-:W-:Y:S01]  /*aed0*/  IMAD R81, R119.reuse, 0x6a, RZ ;  /* 0x0000006a77517824 */ /* 0x040fe200078e02ff */
[----:B------:R-:W-:Y:S01]  /*aee0*/  F2FP.PACK_AB R66, R2, R73 ;  /* 0x000000490242723e */ /* 0x000fe200000000ff */
[----:B------:R-:W-:Y:S01]  /*aef0*/  IMAD R73, R119, 0x14, RZ ;  /* 0x0000001477497824 */ /* 0x000fe200078e02ff */
[----:B------:R-:W-:Y:S01]  /*af00*/  F2FP.PACK_AB R67, R75, R4 ;  /* 0x000000044b43723e */ /* 0x000fe200000000ff */
[C---:B------:R-:W-:Y:S01]  /*af10*/  IMAD R75, R119.reuse, 0x1a, RZ ;  /* 0x0000001a774b7824 */ /* 0x040fe200078e02ff */
[CC--:B------:R-:W-:Y:S01]  /*af20*/  LEA R4, P5, R119.reuse, R122.reuse, 0x2 ;  /* 0x0000007a77047211 */ /* 0x0c0fe200078a10ff */
[----:B------:R-:W-:Y:S01]  /*af30*/  IMAD R127, R119, 0x51, RZ ;  /* 0x00000051777f7824 */ /* 0x000fe200078e02ff */
[----:B------:R-:W-:Y:S01]  /*af40*/  IADD3 R2, P4, R3, R122, RZ ;  /* 0x0000007a03027210 */ /* 0x000fe20007f9e0ff */
[----:B------:R-:W-:Y:S01]  /*af50*/  IMAD R124, R119, 0xa6, RZ ;  /* 0x000000a6777c7824 */ /* 0x000fe200078e02ff */
[----:B------:R-:W0:Y:S01]  /*af60*/  LDS.128 R12, [R231] ;  /* 0x00000000e70c7984 */ /* 0x000e220000000c00 */
[-C--:B------:R-:W-:Y:S01]  /*af70*/  LEA.HI.X.SX32 R5, R3, R123.reuse, 0x1, P5 ;  /* 0x0000007b03057211 */ /* 0x080fe200028f0eff */
[C---:B------:R-:W-:Y:S01]  /*af80*/  IMAD R125, R119.reuse, 0x53, RZ ;  /* 0x00000053777d7824 */ /* 0x040fe200078e02ff */
[C---:B------:R-:W-:Y:S01]  /*af90*/  LEA.HI.X.SX32 R3, R119.reuse, R123, 0x1, P4 ;  /* 0x0000007b77037211 */ /* 0x040fe200020f0eff */
[----:B------:R-:W1:Y:S01]  /*afa0*/  LDS.128 R8, [R230] ;  /* 0x00000000e6087984 */ /* 0x000e620000000c00 */
[----:B------:R-:W-:Y:S01]  /*afb0*/  PRMT R60, R40, 0x7632, R60 ;  /* 0x00007632283c7816 */ /* 0x000fe2000000003c */
[C---:B------:R-:W-:Y:S01]  /*afc0*/  IMAD R62, R119.reuse, 0xc2, RZ ;  /* 0x000000c2773e7824 */ /* 0x040fe200078e02ff */
[C---:B------:R-:W-:Y:S01]  /*afd0*/  SHF.L.U32 R63, R119.reuse, 0x3, RZ ;  /* 0x00000003773f7819 */ /* 0x040fe200000006ff */
[----:B------:R-:W0:Y:S01]  /*afe0*/  LDS.128 R20, [R227] ;  /* 0x00000000e3147984 */ /* 0x000e220000000c00 */
[----:B------:R-:W-:-:S02]  /*aff0*/  IMAD R72, R119, 0xcc, RZ ;  /* 0x000000cc77487824 */ /* 0x000fc400078e02ff */
[C---:B------:R-:W-:Y:S01]  /*b000*/  IMAD R74, R119.reuse, 0xce, RZ ;  /* 0x000000ce774a7824 */ /* 0x040fe200078e02ff */
[----:B------:R-:W0:Y:S01]  /*b010*/  LDS.128 R16, [R226] ;  /* 0x00000000e2107984 */ /* 0x000e220000000c00 */
        /* <DEDUP_REMOVED lines=15> */
[----:B------:R0:W-:Y:S01]  /*b110*/  STS.128 [R80], R104 ;  /* 0x0000006850007388 */ /* 0x0001e20000000c00 */
[C---:B------:R-:W-:Y:S02]  /*b120*/  IMAD R98, R119.reuse, 0xe6, RZ ;  /* 0x000000e677627824 */ /* 0x040fe400078e02ff */
[C---:B------:R-:W-:Y:S01]  /*b130*/  IMAD R251, R119.reuse, 0xea, RZ ;  /* 0x000000ea77fb7824 */ /* 0x040fe200078e02ff */
[----:B------:R1:W-:Y:S01]  /*b140*/  STS.128 [R80+0x80], R56 ;  /* 0x0000803850007388 */ /* 0x0003e20000000c00 */
        /* <DEDUP_REMOVED lines=8> */
[----:B------:R-:W-:Y:S01]  /*b1d0*/  BAR.SYNC.DEFER_BLOCKING 0x0 ;  /* 0x0000000000007b1d */ /* 0x000fe20000010000 */
[----:B0-----:R-:W-:-:S02]  /*b1e0*/  IMAD R105, R119, 0x76, RZ ;  /* 0x0000007677697824 */ /* 0x001fc400078e02ff */
[C---:B------:R-:W-:Y:S01]  /*b1f0*/  IMAD R247, R119.reuse, 0xee, RZ ;  /* 0x000000ee77f77824 */ /* 0x040fe200078e02ff */
[C---:B-1----:R-:W-:Y:S01]  /*b200*/  LEA R57, R119.reuse, R119, 0x1 ;  /* 0x0000007777397211 */ /* 0x042fe200078e08ff */
[----:B------:R-:W-:Y:S01]  /*b210*/  IMAD R243, R119, 0xf2, RZ ;  /* 0x000000f277f37824 */ /* 0x000fe200078e02ff */
[-C--:B------:R-:W-:Y:S01]  /*b220*/  IADD3 R56, P5, R61, R122.reuse, RZ ;  /* 0x0000007a3d387210 */ /* 0x080fe20007fbe0ff */
[C---:B------:R-:W-:Y:S01]  /*b230*/  IMAD R239, R119.reuse, 0xf6, RZ ;  /* 0x000000f677ef7824 */ /* 0x040fe200078e02ff */
[C---:B------:R-:W-:Y:S01]  /*b240*/  SHF.L.U32 R59, R119.reuse, 0x2, RZ ;  /* 0x00000002773b7819 */ /* 0x040fe200000006ff */
[----:B--2---:R-:W-:Y:S01]  /*b250*/  IMAD R65, R119, 0xa, RZ ;  /* 0x0000000a77417824 */ /* 0x004fe200078e02ff */
[----:B------:R-:W-:Y:S01]  /*b260*/  LEA.HI.X.SX32 R57, R57, R123, 0x1, P5 ;  /* 0x0000007b39397211 */ /* 0x000fe200028f0eff */
[C---:B------:R-:W-:Y:S01]  /*b270*/  IMAD R67, R119.reuse, 0xc, RZ ;  /* 0x0000000c77437824 */ /* 0x040fe200078e02ff */
[C---:B------:R-:W-:Y:S01]  /*b280*/  LEA R58, P4, R119.reuse, R122, 0x3 ;  /* 0x0000007a773a7211 */ /* 0x040fe200078818ff */
[----:B---3--:R-:W-:-:S02]  /*b290*/  IMAD R69, R119, 0xe, RZ ;  /* 0x0000000e77457824 */ /* 0x008fc400078e02ff */
[----:B------:R-:W-:Y:S01]  /*b2a0*/  IMAD R71, R119, 0x12, RZ ;  /* 0x0000001277477824 */ /* 0x000fe200078e02ff */
[----:B------:R-:W-:Y:S01]  /*b2b0*/  LEA.HI.X.SX32 R59, R59, R123, 0x1, P4 ;  /* 0x0000007b3b3b7211 */ /* 0x000fe200020f0eff */
[C---:B------:R-:W-:Y:S02]  /*b2c0*/  IMAD R66, R119.reuse, 0xc6, RZ ;  /* 0x000000c677427824 */ /* 0x040fe400078e02ff */
[C---:B------:R-:W-:Y:S02]  /*b2d0*/  IMAD R64, R119.reuse, 0xc4, RZ ;  /* 0x000000c477407824 */ /* 0x040fe400078e02ff */
[C---:B------:R-:W-:Y:S02]  /*b2e0*/  IMAD R68, R119.reuse, 0xc8, RZ ;  /* 0x000000c877447824 */ /* 0x040fe400078e02ff */
[C---:B------:R-:W-:Y:S01]  /*b2f0*/  IMAD R70, R119.reuse, 0xca, RZ ;  /* 0x000000ca77467824 */ /* 0x040fe200078e02ff */
[----:B------:R0:W-:Y:S01]  /*b300*/  STG.E.U16 [R122.64], R40 ;  /* 0x000000287a007986 */ /* 0x0001e2000c101504 */
[----:B------:R-:W-:-:S02]  /*b310*/  IMAD R80, R119, 0xd4, RZ ;  /* 0x000000d477507824 */ /* 0x000fc400078e02ff */
[C---:B------:R-:W-:Y:S01]  /*b320*/  IMAD R107, R119.reuse, 0x77, RZ ;  /* 0x00000077776b7824 */ /* 0x040fe200078e02ff */
[----:B------:R1:W-:Y:S01]  /*b330*/  STG.E.U16 [R2.64], R60 ;  /* 0x0000003c02007986 */ /* 0x0003e2000c101504 */
[C---:B------:R-:W-:Y:S02]  /*b340*/  IMAD R111, R119.reuse, 0x79, RZ ;  /* 0x00000079776f7824 */ /* 0x040fe400078e02ff */
[C---:B------:R-:W-:Y:S01]  /*b350*/  IMAD R241, R119.reuse, 0xf4, RZ ;  /* 0x000000f477f17824 */ /* 0x040fe200078e02ff */
[----:B------:R2:W-:Y:S01]  /*b360*/  STG.E.U16 [R4.64], R44 ;  /* 0x0000002c04007986 */ /* 0x0005e2000c101504 */
[C---:B------:R-:W-:Y:S02]  /*b370*/  IMAD R237, R119.reuse, 0xf8, RZ ;  /* 0x000000f877ed7824 */ /* 0x040fe400078e02ff */
[C---:B------:R-:W-:Y:S01]  /*b380*/  IMAD R115, R119.reuse, 0x7b, RZ ;  /* 0x0000007b77737824 */ /* 0x040fe200078e02ff */
[----:B0-----:R-:W-:Y:S01]  /*b390*/  PRMT R40, R48, 0x7632, R40 ;  /* 0x0000763230287816 */ /* 0x001fe20000000028 */
[----:B------:R-:W-:-:S02]  /*b3a0*/  IMAD R233, R119, 0xfc, RZ ;  /* 0x000000fc77e97824 */ /* 0x000fc400078e02ff */
[C---:B------:R-:W-:Y:S01]  /*b3b0*/  IMAD R235, R119.reuse, 0xfa, RZ ;  /* 0x000000fa77eb7824 */ /* 0x040fe200078e02ff */
[----:B-1----:R-:W-:Y:S01]  /*b3c0*/  LEA R3, R119, R119, 0x2 ;  /* 0x0000007777037211 */ /* 0x002fe200078e10ff */
[----:B------:R-:W-:Y:S01]  /*b3d0*/  FFMA R6, R225, 0.69314718246459960938, R6 ;  /* 0x3f317218e1067823 */ /* 0x000fe20000000006 */
[-C--:B------:R-:W-:Y:S01]  /*b3e0*/  IADD3 R2, P5, R65, R122.reuse, RZ ;  /* 0x0000007a41027210 */ /* 0x080fe20007fbe0ff */
[----:B------:R-:W-:Y:S01]  /*b3f0*/  FFMA R229, R224, 0.69314718246459960938, R229 ;  /* 0x3f317218e0e57823 */ /* 0x000fe200000000e5 */
[----:B--2---:R-:W-:Y:S02]  /*b400*/  PRMT R5, R44, 0x7632, R5 ;  /* 0x000076322c057816 */ /* 0x004fe40000000005 */
[-C--:B------:R-:W-:Y:S02]  /*b410*/  IADD3 R4, P6, R67, R122.reuse, RZ ;  /* 0x0000007a43047210 */ /* 0x080fe40007fde0ff */
[----:B------:R-:W-:Y:S01]  /*b420*/  LEA.HI.X.SX32 R3, R3, R123, 0x1, P5 ;  /* 0x0000007b03037211 */ /* 0x000fe200028f0eff */
[----:B------:R0:W-:Y:S01]  /*b430*/  STG.E.U16 [R56.64], R5 ;  /* 0x0000000538007986 */ /* 0x0001e2000c101504 */
[----:B------:R-:W-:-:S02]  /*b440*/  LEA R60, P4, R119, R122, 0x4 ;  /* 0x0000007a773c7211 */ /* 0x000fc400078820ff */
[----:B------:R-:W-:Y:S01]  /*b450*/  PRMT R44, R52, 0x7632, R44 ;  /* 0x00007632342c7816 */ /* 0x000fe2000000002c */
[----:B------:R1:W-:Y:S04]  /*b460*/  STG.E.U16 [R58.64], R48 ;  /* 0x000000303a007986 */ /* 0x0003e8000c101504 */
[----:B------:R2:W-:Y:S01]  /*b470*/  STG.E.U16 [R2.64], R40 ;  /* 0x0000002802007986 */ /* 0x0005e2000c101504 */
[----:B0-----:R-:W-:Y:S02]  /*b480*/  LEA.HI.X.SX32 R5, R61, R123, 0x1, P6 ;  /* 0x0000007b3d057211 */ /* 0x001fe400030f0eff */
[----:B------:R-:W-:Y:S02]  /*b490*/  LEA R61, R119, -R119, 0x3 ;  /* 0x80000077773d7211 */ /* 0x000fe400078e18ff */
[----:B------:R-:W-:Y:S01]  /*b4a0*/  IADD3 R56, P5, R69, R122, RZ ;  /* 0x0000007a45387210 */ /* 0x000fe20007fbe0ff */
[----:B------:R0:W-:Y:S01]  /*b4b0*/  STG.E.U16 [R4.64], R52 ;  /* 0x0000003404007986 */ /* 0x0001e2000c101504 */
[----:B-1----:R-:W-:Y:S01]  /*b4c0*/  IMAD R59, R119, 0xb, RZ ;  /* 0x0000000b773b7824 */ /* 0x002fe200078e02ff */
[----:B------:R-:W-:-:S02]  /*b4d0*/  PRMT R48, R49, 0x7632, R48 ;  /* 0x0000763231307816 */ /* 0x000fc40000000030 */
[----:B------:R-:W-:Y:S02]  /*b4e0*/  LEA.HI.X.SX32 R57, R61, R123, 0x1, P5 ;  /* 0x0000007b3d397211 */ /* 0x000fe400028f0eff */
[----:B--2---:R-:W-:Y:S02]  /*b4f0*/  LEA R3, R119, R119, 0x3 ;  /* 0x0000007777037211 */ /* 0x004fe400078e18ff */
[-C--:B------:R-:W-:Y:S01]  /*b500*/  IADD3 R2, P5, R71, R122.reuse, RZ ;  /* 0x0000007a47027210 */ /* 0x080fe20007fbe0ff */
[----:B------:R1:W-:Y:S01]  /*b510*/  STG.E.U16 [R56.64], R44 ;  /* 0x0000002c38007986 */ /* 0x0003e2000c101504 */
[-C--:B------:R-:W-:Y:S01]  /*b520*/  LEA.HI.X.SX32 R61, R63, R123.reuse, 0x1, P4 ;  /* 0x0000007b3f3d7211 */ /* 0x080fe200020f0eff */
[----:B------:R-:W-:Y:S01]  /*b530*/  IMAD R63, R119, 0x16, RZ ;  /* 0x00000016773f7824 */ /* 0x000fe200078e02ff */
[----:B0-----:R-:W-:Y:S02]  /*b540*/  IADD3 R4, P6, R73, R122, RZ ;  /* 0x0000007a49047210 */ /* 0x001fe40007fde0ff */
[----:B------:R-:W-:Y:S01]  /*b550*/  LEA.HI.X.SX32 R3, R3, R123, 0x1, P5 ;  /* 0x0000007b03037211 */ /* 0x000fe200028f0eff */
[----:B------:R0:W-:Y:S01]  /*b560*/  STG.E.U16 [R60.64], R41 ;  /* 0x000000293c007986 */ /* 0x0001e2000c101504 */
[----:B------:R-:W-:-:S02]  /*b570*/  PRMT R40, R41, 0x7632, R40 ;  /* 0x0000763229287816 */ /* 0x000fc40000000028 */
[-C--:B------:R-:W-:Y:S01]  /*b580*/  LEA.HI.X.SX32 R5, R65, R123.reuse, 0x1, P6 ;  /* 0x0000007b41057211 */ /* 0x080fe200030f0eff */
[----:B------:R-:W-:Y:S01]  /*b590*/  IMAD R65, R119, 0x18, RZ ;  /* 0x0000001877417824 */ /* 0x000fe200078e02ff */
[----:B------:R-:W-:Y:S01]  /*b5a0*/  PRMT R52, R53, 0x7632, R52 ;  /* 0x0000763235347816 */ /* 0x000fe20000000034 */
[----:B------:R2:W-:Y:S01]  /*b5b0*/  STG.E.U16 [R2.64], R40 ;  /* 0x0000002802007986 */ /* 0x0005e2000c101504 */
[-C--:B-1----:R-:W-:Y:S02]  /*b5c0*/  IADD3 R56, P5, R63, R122.reuse, RZ ;  /* 0x0000007a3f387210 */ /* 0x082fe40007fbe0ff */
[-C--:B------:R-:W-:Y:S01]  /*b5d0*/  IADD3 R58, P4, R65, R122.reuse, RZ ;  /* 0x0000007a413a7210 */ /* 0x080fe20007f9e0ff */
[----:B------:R1:W-:Y:S01]  /*b5e0*/  STG.E.U16 [R4.64], R45 ;  /* 0x0000002d04007986 */ /* 0x0003e2000c101504 */
[-C--:B------:R-:W-:Y:S01]  /*b5f0*/  LEA.HI.X.SX32 R57, R59, R123.reuse, 0x1, P5 ;  /* 0x0000007b3b397211 */ /* 0x080fe200028f0eff */
[----:B0-----:R-:W-:Y:S01]  /*b600*/  IMAD R61, R119, 0x1e, RZ ;  /* 0x0000001e773d7824 */ /* 0x001fe200078e02ff */
[----:B------:R-:W-:Y:S01]  /*b610*/  LEA.HI.X.SX32 R59, R67, R123, 0x1, P4 ;  /* 0x0000007b433b7211 */ /* 0x000fe200020f0eff */
[C---:B------:R-:W-:Y:S01]  /*b620*/  IMAD R60, R119.reuse, 0xc0, RZ ;  /* 0x000000c0773c7824 */ /* 0x040fe200078e02ff */
[C---:B------:R-:W-:Y:S01]  /*b630*/  LEA R41, R119.reuse, -R119, 0x4 ;  /* 0x8000007777297211 */ /* 0x040fe200078e20ff */
[C---:B------:R-:W-:Y:S01]  /*b640*/  IMAD R67, R119.reuse, 0x63, RZ ;  /* 0x0000006377437824 */ /* 0x040fe200078e02ff */
[CC--:B------:R-:W-:Y:S01]  /*b650*/  LEA R44, P4, R119.reuse, R122.reuse, 0x5 ;  /* 0x0000007a772c7211 */ /* 0x0c0fe200078828ff */
[----:B--2---:R-:W-:Y:S01]  /*b660*/  IMAD R3, R119, 0xd, RZ ;  /* 0x0000000d77037824 */ /* 0x004fe200078e02ff */
[----:B------:R-:W-:-:S02]  /*b670*/  IADD3 R2, P5, R75, R122, RZ ;  /* 0x0000007a4b027210 */ /* 0x000fc40007fbe0ff */
[----:B-1----:R-:W-:Y:S02]  /*b680*/  PRMT R5, R45, 0x7632, R5 ;  /* 0x000076322d057816 */ /* 0x002fe40000000005 */
[-C--:B------:R-:W-:Y:S02]  /*b690*/  IADD3 R4, P6, R77, R122.reuse, RZ ;  /* 0x0000007a4d047210 */ /* 0x080fe40007fde0ff */
[-C--:B------:R-:W-:Y:S01]  /*b6a0*/  LEA.HI.X.SX32 R3, R3, R123.reuse, 0x1, P5 ;  /* 0x0000007b03037211 */ /* 0x080fe200028f0eff */
[----:B------:R0:W-:Y:S01]  /*b6b0*/  STG.E.U16 [R56.64], R5 ;  /* 0x0000000538007986 */ /* 0x0001e2000c101504 */
[----:B------:R-:W-:Y:S02]  /*b6c0*/  IADD3 R40, P5, R61, R122, RZ ;  /* 0x0000007a3d287210 */ /* 0x000fe40007fbe0ff */
[----:B------:R-:W-:Y:S01]  /*b6d0*/  SHF.L.U32 R45, R119, 0x4, RZ ;  /* 0x00000004772d7819 */ /* 0x000fe200000006ff */
[----:B------:R1:W-:Y:S01]  /*b6e0*/  STG.E.U16 [R58.64], R49 ;  /* 0x000000313a007986 */ /* 0x0003e2000c101504 */
[----:B------:R-:W-:-:S02]  /*b6f0*/  LEA.HI.X.SX32 R41, R41, R123, 0x1, P5 ;  /* 0x0000007b29297211 */ /* 0x000fc400028f0eff */
[-C--:B------:R-:W-:Y:S01]  /*b700*/  LEA.HI.X.SX32 R45, R45, R123.reuse, 0x1, P4 ;  /* 0x0000007b2d2d7211 */ /* 0x080fe200020f0eff */
[----:B------:R2:W-:Y:S01]  /*b710*/  STG.E.U16 [R2.64], R48 ;  /* 0x0000003002007986 */ /* 0x0005e2000c101504 */
[----:B0-----:R-:W-:Y:S01]  /*b720*/  LEA.HI.X.SX32 R5, R69, R123, 0x1, P6 ;  /* 0x0000007b45057211 */ /* 0x001fe200030f0eff */
[C---:B------:R-:W-:Y:S02]  /*b730*/  IMAD R57, R119.reuse, 0x22, RZ ;  /* 0x0000002277397824 */ /* 0x040fe400078e02ff */
[C---:B------:R-:W-:Y:S02]  /*b740*/  IMAD R69, R119.reuse, 0x64, RZ ;  /* 0x0000006477457824 */ /* 0x040fe400078e02ff */
[----:B------:R0:W-:Y:S01]  /*b750*/  STG.E.U16 [R4.64], R53 ;  /* 0x0000003504007986 */ /* 0x0001e2000c101504 */
[C---:B-1----:R-:W-:Y:S01]  /*b760*/  IMAD R49, R119.reuse, 0x13, RZ ;  /* 0x0000001377317824 */ /* 0x042fe200078e02ff */
[----:B--2---:R-:W-:Y:S02]  /*b770*/  LEA R3, R119, R119, 0x4 ;  /* 0x0000007777037211 */ /* 0x004fe400078e20ff */
[----:B------:R1:W-:Y:S01]  /*b780*/  STG.E.U16 [R40.64], R52 ;  /* 0x0000003428007986 */ /* 0x0003e2000c101504 */
[-C--:B------:R-:W-:Y:S01]  /*b790*/  IADD3 R2, P5, R57, R122.reuse, RZ ;  /* 0x0000007a39027210 */ /* 0x080fe20007fbe0ff */
[----:B------:R-:W-:Y:S01]  /*b7a0*/  IMAD R56, R119, 0xbc, RZ ;  /* 0x000000bc77387824 */ /* 0x000fe200078e02ff */
[-C--:B------:R-:W-:Y:S01]  /*b7b0*/  IADD3 R48, P4, R141, R122.reuse, RZ ;  /* 0x0000007a8d307210 */ /* 0x080fe20007f9e0ff */
[----:B------:R2:W-:Y:S01]  /*b7c0*/  STG.E.U16 [R44.64], R42 ;  /* 0x0000002a2c007986 */ /* 0x0005e2000c101504 */
[----:B------:R-:W-:Y:S01]  /*b7d0*/  LEA.HI.X.SX32 R3, R3, R123, 0x1, P5 ;  /* 0x0000007b03037211 */ /* 0x000fe200028f0eff */
[----:B------:R-:W-:Y:S01]  /*b7e0*/  IMAD R58, R119, 0xbe, RZ ;  /* 0x000000be773a7824 */ /* 0x000fe200078e02ff */
[----:B0-----:R-:W-:Y:S01]  /*b7f0*/  IADD3 R4, P6, R133, R122, RZ ;  /* 0x0000007a85047210 */ /* 0x001fe20007fde0ff */
[----:B------:R-:W-:-:S02]  /*b800*/  IMAD R53, R119, 0x5c, RZ ;  /* 0x0000005c77357824 */ /* 0x000fc400078e02ff */
[C---:B------:R-:W-:Y:S01]  /*b810*/  IMAD R59, R119.reuse, 0x5f, RZ ;  /* 0x0000005f773b7824 */ /* 0x040fe200078e02ff */
[----:B-1----:R-:W-:Y:S01]  /*b820*/  PRMT R41, R42, 0x7632, R41 ;  /* 0x000076322a297816 */ /* 0x002fe20000000029 */
[----:B------:R-:W-:Y:S01]  /*b830*/  IMAD R52, R119, 0xb8, RZ ;  /* 0x000000b877347824 */ /* 0x000fe200078e02ff */
[-C--:B------:R-:W-:Y:S01]  /*b840*/  LEA.HI.X.SX32 R5, R71, R123.reuse, 0x1, P6 ;  /* 0x0000007b47057211 */ /* 0x080fe200030f0eff */
[----:B------:R-:W-:Y:S01]  /*b850*/  IMAD R71, R119, 0x65, RZ ;  /* 0x0000006577477824 */ /* 0x000fe200078e02ff */
[-C--:B------:R-:W-:Y:S01]  /*b860*/  IADD3 R40, P5, R137, R122.reuse, RZ ;  /* 0x0000007a89287210 */ /* 0x080fe20007fbe0ff */
[----:B------:R0:W-:Y:S01]  /*b870*/  STG.E.U16 [R2.64], R41 ;  /* 0x0000002902007986 */ /* 0x0001e2000c101504 */
[----:B--2---:R-:W-:Y:S01]  /*b880*/  IMAD R45, R119, 0x17, RZ ;  /* 0x00000017772d7824 */ /* 0x004fe200078e02ff */
[----:B------:R-:W-:Y:S02]  /*b890*/  PRMT R42, R54, 0x7632, R42 ;  /* 0x00007632362a7816 */ /* 0x000fe4000000002a */
[----:B------:R1:W-:Y:S01]  /*b8a0*/  STG.E.U16 [R4.64], R46 ;  /* 0x0000002e04007986 */ /* 0x0003e2000c101504 */
[----:B0-----:R-:W-:Y:S01]  /*b8b0*/  LEA.HI.X.SX32 R41, R49, R123, 0x1, P5 ;  /* 0x0000007b31297211 */ /* 0x001fe200028f0eff */
[----:B------:R-:W-:Y:S01]  /*b8c0*/  IMAD R3, R119, 0x15, RZ ;  /* 0x0000001577037824 */ /* 0x000fe200078e02ff */
[----:B------:R-:W-:-:S02]  /*b8d0*/  IADD3 R2, P5, R145, R122, RZ ;  /* 0x0000007a91027210 */ /* 0x000fc40007fbe0ff */
[----:B-1----:R-:W-:Y:S02]  /*b8e0*/  PRMT R5, R46, 0x7632, R5 ;  /* 0x000076322e057816 */ /* 0x002fe40000000005 */
[-C--:B------:R-:W-:Y:S01]  /*b8f0*/  LEA.HI.X.SX32 R49, R73, R123.reuse, 0x1, P4 ;  /* 0x0000007b49317211 */ /* 0x080fe200020f0eff */
[----:B------:R-:W-:Y:S01]  /*b900*/  IMAD R73, R119, 0x66, RZ ;  /* 0x0000006677497824 */ /* 0x000fe200078e02ff */
[----:B------:R-:W-:Y:S01]  /*b910*/  LEA.HI.X.SX32 R3, R3, R123, 0x1, P5 ;  /* 0x0000007b03037211 */ /* 0x000fe200028f0eff */
[----:B------:R0:W-:Y:S01]  /*b920*/  STG.E.U16 [R40.64], R5 ;  /* 0x0000000528007986 */ /* 0x0001e2000c101504 */
[-C--:B------:R-:W-:Y:S02]  /*b930*/  IADD3 R4, P6, R149, R122.reuse, RZ ;  /* 0x0000007a95047210 */ /* 0x080fe40007fde0ff */
[----:B------:R-:W-:Y:S01]  /*b940*/  IADD3 R44, P4, R157, R122, RZ ;  /* 0x0000007a9d2c7210 */ /* 0x000fe20007f9e0ff */
[----:B------:R1:W-:Y:S01]  /*b950*/  STG.E.U16 [R48.64], R50 ;  /* 0x0000003230007986 */ /* 0x0003e2000c101504 */
[----:B------:R-:W-:-:S02]  /*b960*/  PRMT R46, R47, 0x7632, R46 ;  /* 0x000076322f2e7816 */ /* 0x000fc4000000002e */
[----:B0-----:R-:W-:Y:S02]  /*b970*/  PRMT R41, R50, 0x7632, R41 ;  /* 0x0000763232297816 */ /* 0x001fe40000000029 */
[-C--:B------:R-:W-:Y:S02]  /*b980*/  IADD3 R40, P5, R153, R122.reuse, RZ ;  /* 0x0000007a99287210 */ /* 0x080fe40007fbe0ff */
[-C--:B------:R-:W-:Y:S01]  /*b990*/  LEA.HI.X.SX32 R5, R63, R123.reuse, 0x1, P6 ;  /* 0x0000007b3f057211 */ /* 0x080fe200030f0eff */
[----:B------:R0:W-:Y:S01]  /*b9a0*/  STG.E.U16 [R2.64], R41 ;  /* 0x0000002902007986 */ /* 0x0001e2000c101504 */
[C---:B-1----:R-:W-:Y:S02]  /*b9b0*/  IMAD R49, R119.reuse, 0x1b, RZ ;  /* 0x0000001b77317824 */ /* 0x042fe400078e02ff */
[C---:B------:R-:W-:Y:S01]  /*b9c0*/  IMAD R50, R119.reuse, 0xb6, RZ ;  /* 0x000000b677327824 */ /* 0x040fe200078e02ff */
[----:B------:R1:W-:Y:S01]  /*b9d0*/  STG.E.U16 [R4.64], R54 ;  /* 0x0000003604007986 */ /* 0x0003e2000c101504 */
[----:B------:R-:W-:Y:S01]  /*b9e0*/  IMAD R63, R119, 0x61, RZ ;  /* 0x00000061773f7824 */ /* 0x000fe200078e02ff */
[----:B0-----:R-:W-:Y:S01]  /*b9f0*/  LEA.HI.X.SX32 R41, R45, R123, 0x1, P5 ;  /* 0x0000007b2d297211 */ /* 0x001fe200028f0eff */
[----:B------:R-:W-:Y:S01]  /*ba00*/  IMAD R3, R119, 0x19, RZ ;  /* 0x0000001977037824 */ /* 0x000fe200078e02ff */
[----:B------:R-:W-:-:S02]  /*ba10*/  IADD3 R2, P5, R161, R122, RZ ;  /* 0x0000007aa1027210 */ /* 0x000fc40007fbe0ff */
[-C--:B------:R-:W-:Y:S01]  /*ba20*/  LEA.HI.X.SX32 R45, R65, R123.reuse, 0x1, P4 ;  /* 0x0000007b412d7211 */ /* 0x080fe200020f0eff */
[----:B------:R0:W-:Y:S01]  /*ba30*/  STG.E.U16 [R40.64], R42 ;  /* 0x0000002a28007986 */ /* 0x0001e2000c101504 */
[-C--:B------:R-:W-:Y:S01]  /*ba40*/  LEA.HI.X.SX32 R3, R3, R123.reuse, 0x1, P5 ;  /* 0x0000007b03037211 */ /* 0x080fe200028f0eff */
[----:B------:R-:W-:Y:S01]  /*ba50*/  IMAD R65, R119, 0x62, RZ ;  /* 0x0000006277417824 */ /* 0x000fe200078e02ff */
[-C--:B-1----:R-:W-:Y:S01]  /*ba60*/  IADD3 R4, P6, R165, R122.reuse, RZ ;  /* 0x0000007aa5047210 */ /* 0x082fe20007fde0ff */
[----:B------:R1:W-:Y:S01]  /*ba70*/  STG.E.U16 [R44.64], R43 ;  /* 0x0000002b2c007986 */ /* 0x0003e2000c101504 */
[----:B------:R-:W-:Y:S01]  /*ba80*/  IADD3 R48, P4, R173, R122, RZ ;  /* 0x0000007aad307210 */ /* 0x000fe20007f9e0ff */
[----:B------:R-:W-:Y:S01]  /*ba90*/  IMAD R54, R119, 0xba, RZ ;  /* 0x000000ba77367824 */ /* 0x000fe200078e02ff */
[----:B------:R-:W-:Y:S01]  /*baa0*/  LEA.HI.X.SX32 R5, R75, R123, 0x1, P6 ;  /* 0x0000007b4b057211 */ /* 0x000fe200030f0eff */
[----:B------:R-:W-:Y:S01]  /*bab0*/  IMAD R75, R119, 0x67, RZ ;  /* 0x00000067774b7824 */ /* 0x000fe200078e02ff */
[----:B0-----:R-:W-:-:S02]  /*bac0*/  PRMT R41, R43, 0x7632, R41 ;  /* 0x000076322b297816 */ /* 0x001fc40000000029 */
[-C--:B------:R-:W-:Y:S02]  /*bad0*/  IADD3 R40, P5, R169, R122.reuse, RZ ;  /* 0x0000007aa9287210 */ /* 0x080fe40007fbe0ff */
[-C--:B------:R-:W-:Y:S01]  /*bae0*/  IADD3 R42, P6, R181, R122.reuse, RZ ;  /* 0x0000007ab52a7210 */ /* 0x080fe20007fde0ff */
[----:B------:R0:W-:Y:S01]  /*baf0*/  STG.E.U16 [R2.64], R41 ;  /* 0x0000002902007986 */ /* 0x0001e2000c101504 */
[----:B-1----:R-:W-:Y:S02]  /*bb00*/  SHF.L.U32 R45, R119, 0x5, RZ ;  /* 0x00000005772d7819 */ /* 0x002fe400000006ff */
[-C--:B------:R-:W-:Y:S01]  /*bb10*/  LEA.HI.X.SX32 R43, R61, R123.reuse, 0x1, P6 ;  /* 0x0000007b3d2b7211 */ /* 0x080fe200030f0eff */
[----:B------:R1:W-:Y:S01]  /*bb20*/  STG.E.U16 [R4.64], R47 ;  /* 0x0000002f04007986 */ /* 0x0003e2000c101504 */
[-C--:B------:R-:W-:Y:S01]  /*bb30*/  IADD3 R44, P6, R197, R122.reuse, RZ ;  /* 0x0000007ac52c7210 */ /* 0x080fe20007fde0ff */
[----:B------:R-:W-:Y:S01]  /*bb40*/  IMAD R61, R119, 0x60, RZ ;  /* 0x00000060773d7824 */ /* 0x000fe200078e02ff */
[----:B0-----:R-:W-:Y:S01]  /*bb50*/  LEA.HI.X.SX32 R41, R49, R123, 0x1, P5 ;  /* 0x0000007b31297211 */ /* 0x001fe200028f0eff */
[----:B------:R-:W-:Y:S01]  /*bb60*/  IMAD R3, R119, 0x1d, RZ ;  /* 0x0000001d77037824 */ /* 0x000fe200078e02ff */
[----:B------:R-:W-:-:S02]  /*bb70*/  IADD3 R2, P5, R177, R122, RZ ;  /* 0x0000007ab1027210 */ /* 0x000fc40007fbe0ff */
[-C--:B------:R-:W-:Y:S01]  /*bb80*/  LEA.HI.X.SX32 R49, R77, R123.reuse, 0x1, P4 ;  /* 0x0000007b4d317211 */ /* 0x080fe200020f0eff */
[----:B------:R0:W-:Y:S01]  /*bb90*/  STG.E.U16 [R40.64], R46 ;  /* 0x0000002e28007986 */ /* 0x0001e2000c101504 */
[----:B------:R-:W-:Y:S01]  /*bba0*/  LEA.HI.X.SX32 R3, R3, R123, 0x1, P5 ;  /* 0x0000007b03037211 */ /* 0x000fe200028f0eff */
[C---:B------:R-:W-:Y:S01]  /*bbb0*/  IMAD R77, R119.reuse, 0x68, RZ ;  /* 0x00000068774d7824 */ /* 0x040fe200078e02ff */
[----:B-1----:R-:W-:Y:S01]  /*bbc0*/  LEA R5, R119, -R119, 0x5 ;  /* 0x8000007777057211 */ /* 0x002fe200078e28ff */
[----:B------:R1:W-:Y:S01]  /*bbd0*/  STG.E.U16 [R48.64], R51 ;  /* 0x0000003330007986 */ /* 0x0003e2000c101504 */
[----:B------:R-:W-:Y:S02]  /*bbe0*/  IADD3 R4, P5, R185, R122, RZ ;  /* 0x0000007ab9047210 */ /* 0x000fe40007fbe0ff */
[----:B------:R-:W-:Y:S02]  /*bbf0*/  PRMT R47, R55, 0x7632, R47 ;  /* 0x00007632372f7816 */ /* 0x000fe4000000002f */
[----:B------:R-:W-:-:S02]  /*bc00*/  LEA.HI.X.SX32 R5, R5, R123, 0x1, P5 ;  /* 0x0000007b05057211 */ /* 0x000fc400028f0eff */
[----:B0-----:R-:W-:Y:S01]  /*bc10*/  PRMT R41, R51, 0x7632, R41 ;  /* 0x0000763233297816 */ /* 0x001fe20000000029 */
[C---:B------:R-:W-:Y:S01]  /*bc20*/  IMAD R46, R119.reuse, 0xb2, RZ ;  /* 0x000000b2772e7824 */ /* 0x040fe200078e02ff */
[C---:B------:R-:W-:Y:S01]  /*bc30*/  LEA R40, P4, R119.reuse, R122, 0x6 ;  /* 0x0000007a77287211 */ /* 0x040fe200078830ff */
[C---:B-1----:R-:W-:Y:S02]  /*bc40*/  IMAD R49, R119.reuse, 0x5a, RZ ;  /* 0x0000005a77317824 */ /* 0x042fe400078e02ff */
[----:B------:R0:W-:Y:S01]  /*bc50*/  STG.E.U16 [R2.64], R41 ;  /* 0x0000002902007986 */ /* 0x0001e2000c101504 */
[C---:B------:R-:W-:Y:S02]  /*bc60*/  IMAD R48, R119.reuse, 0xb4, RZ ;  /* 0x000000b477307824 */ /* 0x040fe400078e02ff */
[C---:B------:R-:W-:Y:S01]  /*bc70*/  IMAD R51, R119.reuse, 0x5b, RZ ;  /* 0x0000005b77337824 */ /* 0x040fe200078e02ff */
[----:B------:R1:W-:Y:S04]  /*bc80*/  STG.E.U16 [R42.64], R55 ;  /* 0x000000372a007986 */ /* 0x0003e8000c101504 */
[----:B------:R2:W-:Y:S01]  /*bc90*/  STG.E.U16 [R4.64], R47 ;  /* 0x0000002f04007986 */ /* 0x0005e2000c101504 */
[----:B0-----:R-:W-:-:S02]  /*bca0*/  LEA R3, R119, R119, 0x5 ;  /* 0x0000007777037211 */ /* 0x001fc400078e28ff */
[-C--:B------:R-:W-:Y:S02]  /*bcb0*/  IADD3 R2, P5, R193, R122.reuse, RZ ;  /* 0x0000007ac1027210 */ /* 0x080fe40007fbe0ff */
[-C--:B------:R-:W-:Y:S01]  /*bcc0*/  LEA.HI.X.SX32 R41, R45, R123.reuse, 0x1, P4 ;  /* 0x0000007b2d297211 */ /* 0x080fe200020f0eff */
[----:B-1----:R-:W-:Y:S01]  /*bcd0*/  IMAD R42, R119, 0xae, RZ ;  /* 0x000000ae772a7824 */ /* 0x002fe200078e02ff */
[-C--:B------:R-:W-:Y:S01]  /*bce0*/  LEA.HI.X.SX32 R3, R3, R123.reuse, 0x1, P5 ;  /* 0x0000007b03037211 */ /* 0x080fe200028f0eff */
[----:B------:R-:W-:Y:S01]  /*bcf0*/  IMAD R43, R119, 0x57, RZ ;  /* 0x00000057772b7824 */ /* 0x000fe200078e02ff */
[----:B--2---:R-:W-:Y:S01]  /*bd00*/  PRMT R5, R24, 0x7632, R5 ;  /* 0x0000763218057816 */ /* 0x004fe20000000005 */
[----:B------:R0:W-:Y:S01]  /*bd10*/  STG.E.U16 [R40.64], R24 ;  /* 0x0000001828007986 */ /* 0x0001e2000c101504 */
[-C--:B------:R-:W-:Y:S01]  /*bd20*/  IADD3 R132, P5, R205, R122.reuse, RZ ;  /* 0x0000007acd847210 */ /* 0x080fe20007fbe0ff */
[----:B------:R-:W-:Y:S01]  /*bd30*/  IMAD R4, R119, 0xaa, RZ ;  /* 0x000000aa77047824 */ /* 0x000fe200078e02ff */
[-C--:B------:R-:W-:Y:S01]  /*bd40*/  LEA.HI.X.SX32 R45, R57, R123.reuse, 0x1, P6 ;  /* 0x0000007b392d7211 */ /* 0x080fe200030f0eff */
[----:B------:R1:W-:Y:S01]  /*bd50*/  STG.E.U16 [R2.64], R5 ;  /* 0x0000000502007986 */ /* 0x0003e2000c101504 */
[-C--:B------:R-:W-:Y:S01]  /*bd60*/  IADD3 R130, P4, R201, R122.reuse, RZ ;  /* 0x0000007ac9827210 */ /* 0x080fe20007f9e0ff */
[----:B------:R-:W-:Y:S01]  /*bd70*/  IMAD R57, R119, 0x5e, RZ ;  /* 0x0000005e77397824 */ /* 0x000fe200078e02ff */
[-C--:B------:R-:W-:Y:S01]  /*bd80*/  IADD3 R134, P6, R209, R122.reuse, RZ ;  /* 0x0000007ad1867210 */ /* 0x080fe20007fde0ff */
[----:B----4-:R2:W-:Y:S01]  /*bd90*/  STG.E.U16 [R44.64], R36 ;  /* 0x000000242c007986 */ /* 0x0105e2000c101504 */
[-C--:B------:R-:W-:Y:S01]  /*bda0*/  LEA.HI.X.SX32 R133, R133, R123.reuse, 0x1, P5 ;  /* 0x0000007b85857211 */ /* 0x080fe200028f0eff */
[----:B------:R-:W-:Y:S01]  /*bdb0*/  IMAD R47, R119, 0x59, RZ ;  /* 0x00000059772f7824 */ /* 0x000fe200078e02ff */
[-C--:B------:R-:W-:Y:S01]  /*bdc0*/  IADD3 R138, P5, R217, R122.reuse, RZ ;  /* 0x0000007ad98a7210 */ /* 0x080fe20007fbe0ff */
[----:B0-----:R-:W-:Y:S01]  /*bdd0*/  IMAD R41, R119, 0x56, RZ ;  /* 0x0000005677297824 */ /* 0x001fe200078e02ff */
[-C--:B------:R-:W-:Y:S01]  /*bde0*/  LEA.HI.X.SX32 R131, R131, R123.reuse, 0x1, P4 ;  /* 0x0000007b83837211 */ /* 0x080fe200020f0eff */
[----:B------:R-:W-:Y:S01]  /*bdf0*/  IMAD R40, R119, 0xac, RZ ;  /* 0x000000ac77287824 */ /* 0x000fe200078e02ff */
[-C--:B------:R-:W-:Y:S01]  /*be00*/  IADD3 R136, P4, R213, R122.reuse, RZ ;  /* 0x0000007ad5887210 */ /* 0x080fe20007f9e0ff */
[----:B-1----:R-:W-:Y:S01]  /*be10*/  IMAD R3, R119, 0x54, RZ ;  /* 0x0000005477037824 */ /* 0x002fe200078e02ff */
[-C--:B------:R-:W-:Y:S01]  /*be20*/  LEA.HI.X.SX32 R135, R135, R123.reuse, 0x1, P6 ;  /* 0x0000007b87877211 */ /* 0x080fe200030f0eff */
[----:B------:R-:W-:Y:S01]  /*be30*/  IMAD R2, R119, 0xa8, RZ ;  /* 0x000000a877027824 */ /* 0x000fe200078e02ff */
[-C--:B------:R-:W-:Y:S01]  /*be40*/  IADD3 R140, P6, R221, R122.reuse, RZ ;  /* 0x0000007add8c7210 */ /* 0x080fe20007fde0ff */
[----:B--2---:R-:W-:Y:S01]  /*be50*/  IMAD R45, R119, 0x58, RZ ;  /* 0x00000058772d7824 */ /* 0x004fe200078e02ff */
[-C--:B------:R-:W-:Y:S01]  /*be60*/  LEA.HI.X.SX32 R139, R139, R123.reuse, 0x1, P5 ;  /* 0x0000007b8b8b7211 */ /* 0x080fe200028f0eff */
[----:B------:R-:W-:Y:S01]  /*be70*/  IMAD R5, R119, 0x55, RZ ;  /* 0x0000005577057824 */ /* 0x000fe200078e02ff */
[-C--:B------:R-:W-:Y:S01]  /*be80*/  IADD3 R144, P5, R3, R122.reuse, RZ ;  /* 0x0000007a03907210 */ /* 0x080fe20007fbe0ff */
[----:B------:R-:W-:Y:S01]  /*be90*/  IMAD R44, R119, 0xb0, RZ ;  /* 0x000000b0772c7824 */ /* 0x000fe200078e02ff */
[----:B------:R-:W-:Y:S01]  /*bea0*/  LEA.HI.X.SX32 R137, R137, R123, 0x1, P4 ;  /* 0x0000007b89897211 */ /* 0x000fe200020f0eff */
[----:B------:R-:W-:Y:S01]  /*beb0*/  IMAD R55, R119, 0x5d, RZ ;  /* 0x0000005d77377824 */ /* 0x000fe200078e02ff */
[----:B------:R-:W-:-:S02]  /*bec0*/  IADD3 R142, P4, R129, R122, RZ ;  /* 0x0000007a818e7210 */ /* 0x000fc40007f9e0ff */
[-C--:B------:R-:W-:Y:S02]  /*bed0*/  LEA.HI.X.SX32 R141, R141, R123.reuse, 0x1, P6 ;  /* 0x0000007b8d8d7211 */ /* 0x080fe400030f0eff */
[-C--:B------:R-:W-:Y:S02]  /*bee0*/  IADD3 R146, P6, R41, R122.reuse, RZ ;  /* 0x0000007a29927210 */ /* 0x080fe40007fde0ff */
[-C--:B------:R-:W-:Y:S02]  /*bef0*/  LEA.HI.X.SX32 R145, R145, R123.reuse, 0x1, P5 ;  /* 0x0000007b91917211 */ /* 0x080fe400028f0eff */
[-C--:B------:R-:W-:Y:S02]  /*bf00*/  IADD3 R150, P5, R49, R122.reuse, RZ ;  /* 0x0000007a31967210 */ /* 0x080fe40007fbe0ff */
[----:B------:R-:W-:Y:S02]  /*bf10*/  LEA.HI.X.SX32 R143, R143, R123, 0x1, P4 ;  /* 0x0000007b8f8f7211 */ /* 0x000fe400020f0eff */
        /* <DEDUP_REMOVED lines=32> */
[----:B------:R-:W-:Y:S02]  /*c120*/  PRMT R36, R36, 0x7632, R36 ;  /* 0x0000763224247816 */ /* 0x000fe40000000024 */
[-C--:B------:R-:W-:Y:S02]  /*c130*/  IADD3 R182, P6, R113, R122.reuse, RZ ;  /* 0x0000007a71b67210 */ /* 0x080fe40007fde0ff */
[-C--:B------:R-:W-:Y:S01]  /*c140*/  LEA.HI.X.SX32 R181, R181, R123.reuse, 0x1, P5 ;  /* 0x0000007bb5b57211 */ /* 0x080fe200028f0eff */
[----:B------:R0:W-:Y:S01]  /*c150*/  STG.E.U16 [R130.64], R36 ;  /* 0x0000002482007986 */ /* 0x0001e2000c101504 */
[----:B------:R-:W-:Y:S02]  /*c160*/  IADD3 R186, P5, R121, R122, RZ ;  /* 0x0000007a79ba7210 */ /* 0x000fe40007fbe0ff */
[----:B------:R-:W-:Y:S01]  /*c170*/  LEA.HI.X.SX32 R179, R179, R123, 0x1, P4 ;  /* 0x0000007bb3b37211 */ /* 0x000fe200020f0eff */
[----:B-----5:R1:W-:Y:S01]  /*c180*/  STG.E.U16 [R132.64], R32 ;  /* 0x0000002084007986 */ /* 0x0203e2000c101504 */
[----:B------:R-:W-:-:S02]  /*c190*/  PRMT R24, R32, 0x7632, R24 ;  /* 0x0000763220187816 */ /* 0x000fc40000000018 */
[-C--:B------:R-:W-:Y:S02]  /*c1a0*/  IADD3 R184, P4, R117, R122.reuse, RZ ;  /* 0x0000007a75b87210 */ /* 0x080fe40007f9e0ff */
[-C--:B------:R-:W-:Y:S01]  /*c1b0*/  LEA.HI.X.SX32 R183, R183, R123.reuse, 0x1, P6 ;  /* 0x0000007bb7b77211 */ /* 0x080fe200030f0eff */
[----:B------:R2:W-:Y:S01]  /*c1c0*/  STG.E.U16 [R134.64], R24 ;  /* 0x0000001886007986 */ /* 0x0005e2000c101504 */
[-C--:B------:R-:W-:Y:S02]  /*c1d0*/  LEA R188, P6, R119, R122.reuse, 0x7 ;  /* 0x0000007a77bc7211 */ /* 0x080fe400078c38ff */
[----:B0-----:R-:W-:Y:S01]  /*c1e0*/  PRMT R131, R28, 0x7632, R131 ;  /* 0x000076321c837816 */ /* 0x001fe20000000083 */
[----:B------:R-:W-:Y:S01]  /*c1f0*/  STG.E.U16 [R136.64], R28 ;  /* 0x0000001c88007986 */ /* 0x000fe2000c101504 */
[----:B------:R-:W-:Y:S02]  /*c200*/  LEA.HI.X.SX32 R187, R187, R123, 0x1, P5 ;  /* 0x0000007bbbbb7211 */ /* 0x000fe400028f0eff */
[----:B------:R-:W-:Y:S01]  /*c210*/  IADD3 R192, P5, R192, R122, RZ ;  /* 0x0000007ac0c07210 */ /* 0x000fe20007fbe0ff */
[----:B------:R-:W-:Y:S01]  /*c220*/  STG.E.U16 [R138.64], R131 ;  /* 0x000000838a007986 */ /* 0x000fe2000c101504 */
[----:B-1----:R-:W-:-:S02]  /*c230*/  PRMT R133, R25, 0x7632, R133 ;  /* 0x0000763219857816 */ /* 0x002fc40000000085 */
[-C--:B------:R-:W-:Y:S01]  /*c240*/  LEA.HI.X.SX32 R185, R185, R123.reuse, 0x1, P4 ;  /* 0x0000007bb9b97211 */ /* 0x080fe200020f0eff */
[----:B------:R0:W-:Y:S01]  /*c250*/  STG.E.U16 [R140.64], R25 ;  /* 0x000000198c007986 */ /* 0x0001e2000c101504 */
[-C--:B------:R-:W-:Y:S02]  /*c260*/  IADD3 R190, P4, R190, R122.reuse, RZ ;  /* 0x0000007abebe7210 */ /* 0x080fe40007f9e0ff */
[-C--:B------:R-:W-:Y:S01]  /*c270*/  LEA.HI.X.SX32 R189, R189, R123.reuse, 0x1, P6 ;  /* 0x0000007bbdbd7211 */ /* 0x080fe200030f0eff */
[----:B------:R-:W-:Y:S01]  /*c280*/  STG.E.U16 [R142.64], R133 ;  /* 0x000000858e007986 */ /* 0x000fe2000c101504 */
[----:B--2---:R-:W-:Y:S02]  /*c290*/  PRMT R135, R37, 0x7632, R135 ;  /* 0x0000763225877816 */ /* 0x004fe40000000087 */
[----:B------:R-:W-:Y:S01]  /*c2a0*/  IADD3 R194, P6, R194, R122, RZ ;  /* 0x0000007ac2c27210 */ /* 0x000fe20007fde0ff */
[----:B------:R-:W-:Y:S01]  /*c2b0*/  STG.E.U16 [R144.64], R37 ;  /* 0x0000002590007986 */ /* 0x000fe2000c101504 */
[----:B------:R-:W-:-:S02]  /*c2c0*/  LEA.HI.X.SX32 R193, R193, R123, 0x1, P5 ;  /* 0x0000007bc1c17211 */ /* 0x000fc400028f0eff */
[----:B------:R-:W-:Y:S01]  /*c2d0*/  PRMT R32, R33, 0x7632, R32 ;  /* 0x0000763221207816 */ /* 0x000fe20000000020 */
[----:B------:R-:W-:Y:S01]  /*c2e0*/  STG.E.U16 [R146.64], R135 ;  /* 0x0000008792007986 */ /* 0x000fe2000c101504 */
[-C--:B------:R-:W-:Y:S02]  /*c2f0*/  IADD3 R198, P5, R198, R122.reuse, RZ ;  /* 0x0000007ac6c67210 */ /* 0x080fe40007fbe0ff */
[-C--:B------:R-:W-:Y:S01]  /*c300*/  LEA.HI.X.SX32 R191, R191, R123.reuse, 0x1, P4 ;  /* 0x0000007bbfbf7211 */ /* 0x080fe200020f0eff */
[----:B------:R1:W-:Y:S01]  /*c310*/  STG.E.U16 [R148.64], R33 ;  /* 0x0000002194007986 */ /* 0x0003e2000c101504 */
[----:B------:R-:W-:Y:S02]  /*c320*/  PRMT R24, R29, 0x7632, R24 ;  /* 0x000076321d187816 */ /* 0x000fe40000000018 */
[----:B------:R-:W-:Y:S01]  /*c330*/  IADD3 R196, P4, R196, R122, RZ ;  /* 0x0000007ac4c47210 */ /* 0x000fe20007f9e0ff */
[----:B------:R2:W-:Y:S01]  /*c340*/  STG.E.U16 [R150.64], R32 ;  /* 0x0000002096007986 */ /* 0x0005e2000c101504 */
[----:B------:R-:W-:-:S02]  /*c350*/  LEA.HI.X.SX32 R195, R195, R123, 0x1, P6 ;  /* 0x0000007bc3c37211 */ /* 0x000fc400030f0eff */
[-C--:B------:R-:W-:Y:S01]  /*c360*/  IADD3 R200, P6, R200, R122.reuse, RZ ;  /* 0x0000007ac8c87210 */ /* 0x080fe20007fde0ff */
[----:B------:R-:W-:Y:S01]  /*c370*/  STG.E.U16 [R152.64], R29 ;  /* 0x0000001d98007986 */ /* 0x000fe2000c101504 */
[----:B0-----:R-:W-:Y:S02]  /*c380*/  PRMT R25, R26, 0x7632, R25 ;  /* 0x000076321a197816 */ /* 0x001fe40000000019 */
[-C--:B------:R-:W-:Y:S01]  /*c390*/  LEA.HI.X.SX32 R199, R199, R123.reuse, 0x1, P5 ;  /* 0x0000007bc7c77211 */ /* 0x080fe200028f0eff */
[----:B------:R0:W-:Y:S01]  /*c3a0*/  STG.E.U16 [R154.64], R24 ;  /* 0x000000189a007986 */ /* 0x0001e2000c101504 */
[----:B------:R-:W-:Y:S02]  /*c3b0*/  IADD3 R204, P5, R204, R122, RZ ;  /* 0x0000007acccc7210 */ /* 0x000fe40007fbe0ff */
[----:B------:R-:W-:Y:S01]  /*c3c0*/  PRMT R28, R38, 0x7632, R28 ;  /* 0x00007632261c7816 */ /* 0x000fe2000000001c */
[----:B------:R-:W-:Y:S01]  /*c3d0*/  STG.E.U16 [R156.64], R26 ;  /* 0x0000001a9c007986 */ /* 0x000fe2000c101504 */
[----:B------:R-:W-:-:S02]  /*c3e0*/  LEA.HI.X.SX32 R197, R197, R123, 0x1, P4 ;  /* 0x0000007bc5c57211 */ /* 0x000fc400020f0eff */
[-C--:B------:R-:W-:Y:S01]  /*c3f0*/  IADD3 R202, P4, R202, R122.reuse, RZ ;  /* 0x0000007acaca7210 */ /* 0x080fe20007f9e0ff */
[----:B------:R3:W-:Y:S01]  /*c400*/  STG.E.U16 [R158.64], R25 ;  /* 0x000000199e007986 */ /* 0x0007e2000c101504 */
[-C--:B------:R-:W-:Y:S02]  /*c410*/  LEA.HI.X.SX32 R201, R201, R123.reuse, 0x1, P6 ;  /* 0x0000007bc9c97211 */ /* 0x080fe400030f0eff */
[----:B-1----:R-:W-:Y:S01]  /*c420*/  PRMT R33, R34, 0x7632, R33 ;  /* 0x0000763222217816 */ /* 0x002fe20000000021 */
[----:B------:R-:W-:Y:S01]  /*c430*/  STG.E.U16 [R160.64], R38 ;  /* 0x00000026a0007986 */ /* 0x000fe2000c101504 */
[----:B------:R-:W-:Y:S02]  /*c440*/  IADD3 R206, P6, R206, R122, RZ ;  /* 0x0000007acece7210 */ /* 0x000fe40007fde0ff */
[----:B------:R-:W-:Y:S01]  /*c450*/  LEA.HI.X.SX32 R205, R205, R123, 0x1, P5 ;  /* 0x0000007bcdcd7211 */ /* 0x000fe200028f0eff */
[----:B------:R1:W-:Y:S01]  /*c460*/  STG.E.U16 [R162.64], R28 ;  /* 0x0000001ca2007986 */ /* 0x0003e2000c101504 */
[----:B--2---:R-:W-:-:S02]  /*c470*/  PRMT R32, R30, 0x7632, R32 ;  /* 0x000076321e207816 */ /* 0x004fc40000000020 */
[-C--:B------:R-:W-:Y:S01]  /*c480*/  IADD3 R210, P5, R210, R122.reuse, RZ ;  /* 0x0000007ad2d27210 */ /* 0x080fe20007fbe0ff */
[----:B------:R-:W-:Y:S01]  /*c490*/  STG.E.U16 [R164.64], R34 ;  /* 0x00000022a4007986 */ /* 0x000fe2000c101504 */
[-C--:B------:R-:W-:Y:S02]  /*c4a0*/  LEA.HI.X.SX32 R203, R203, R123.reuse, 0x1, P4 ;  /* 0x0000007bcbcb7211 */ /* 0x080fe400020f0eff */
[----:B0-----:R-:W-:Y:S01]  /*c4b0*/  PRMT R24, R27, 0x7632, R24 ;  /* 0x000076321b187816 */ /* 0x001fe20000000018 */
[----:B------:R-:W-:Y:S01]  /*c4c0*/  STG.E.U16 [R166.64], R33 ;  /* 0x00000021a6007986 */ /* 0x000fe2000c101504 */
[-C--:B------:R-:W-:Y:S02]  /*c4d0*/  IADD3 R208, P4, R208, R122.reuse, RZ ;  /* 0x0000007ad0d07210 */ /* 0x080fe40007f9e0ff */
[----:B------:R-:W-:Y:S01]  /*c4e0*/  LEA.HI.X.SX32 R207, R207, R123, 0x1, P6 ;  /* 0x0000007bcfcf7211 */ /* 0x000fe200030f0eff */
[----:B------:R-:W-:Y:S01]  /*c4f0*/  STG.E.U16 [R168.64], R30 ;  /* 0x0000001ea8007986 */ /* 0x000fe2000c101504 */
[----:B------:R-:W-:-:S02]  /*c500*/  IADD3 R212, P6, R212, R122, RZ ;  /* 0x0000007ad4d47210 */ /* 0x000fc40007fde0ff */
[----:B---3--:R-:W-:Y:S01]  /*c510*/  PRMT R25, R39, 0x7632, R25 ;  /* 0x0000763227197816 */ /* 0x008fe20000000019 */
[----:B------:R-:W-:Y:S01]  /*c520*/  STG.E.U16 [R170.64], R32 ;  /* 0x00000020aa007986 */ /* 0x000fe2000c101504 */
[-C--:B------:R-:W-:Y:S02]  /*c530*/  LEA.HI.X.SX32 R211, R211, R123.reuse, 0x1, P5 ;  /* 0x0000007bd3d37211 */ /* 0x080fe400028f0eff */
[-C--:B------:R-:W-:Y:S01]  /*c540*/  IADD3 R216, P5, R216, R122.reuse, RZ ;  /* 0x0000007ad8d87210 */ /* 0x080fe20007fbe0ff */
[----:B------:R0:W-:Y:S01]  /*c550*/  STG.E.U16 [R172.64], R27 ;  /* 0x0000001bac007986 */ /* 0x0001e2000c101504 */
[----:B------:R-:W-:Y:S02]  /*c560*/  PRMT R26, R35, 0x7632, R26 ;  /* 0x00007632231a7816 */ /* 0x000fe4000000001a */
[----:B------:R-:W-:Y:S01]  /*c570*/  LEA.HI.X.SX32 R209, R209, R123, 0x1, P4 ;  /* 0x0000007bd1d17211 */ /* 0x000fe200020f0eff */
[----:B------:R2:W-:Y:S01]  /*c580*/  STG.E.U16 [R174.64], R24 ;  /* 0x00000018ae007986 */ /* 0x0005e2000c101504 */
[----:B------:R-:W-:-:S02]  /*c590*/  IADD3 R214, P4, R214, R122, RZ ;  /* 0x0000007ad6d67210 */ /* 0x000fc40007f9e0ff */
[-C--:B------:R-:W-:Y:S01]  /*c5a0*/  LEA.HI.X.SX32 R213, R213, R123.reuse, 0x1, P6 ;  /* 0x0000007bd5d57211 */ /* 0x080fe200030f0eff */
[----:B------:R-:W-:Y:S01]  /*c5b0*/  STG.E.U16 [R176.64], R39 ;  /* 0x00000027b0007986 */ /* 0x000fe2000c101504 */
[----:B-1----:R-:W-:Y:S02]  /*c5c0*/  PRMT R28, R31, 0x7632, R28 ;  /* 0x000076321f1c7816 */ /* 0x002fe4000000001c */
[-C--:B------:R-:W-:Y:S01]  /*c5d0*/  IADD3 R218, P6, R218, R122.reuse, RZ ;  /* 0x0000007adada7210 */ /* 0x080fe20007fde0ff */
[----:B------:R1:W-:Y:S01]  /*c5e0*/  STG.E.U16 [R178.64], R25 ;  /* 0x00000019b2007986 */ /* 0x0003e2000c101504 */
[----:B------:R-:W-:Y:S02]  /*c5f0*/  LEA.HI.X.SX32 R217, R217, R123, 0x1, P5 ;  /* 0x0000007bd9d97211 */ /* 0x000fe400028f0eff */
[----:B0-----:R-:W-:Y:S01]  /*c600*/  PRMT R27, R12, 0x7632, R27 ;  /* 0x000076320c1b7816 */ /* 0x001fe2000000001b */
[----:B------:R-:W-:Y:S01]  /*c610*/  STG.E.U16 [R180.64], R35 ;  /* 0x00000023b4007986 */ /* 0x000fe2000c101504 */
[----:B------:R-:W-:-:S02]  /*c620*/  IADD3 R126, P5, R126, R122, RZ ;  /* 0x0000007a7e7e7210 */ /* 0x000fc40007fbe0ff */
[-C--:B------:R-:W-:Y:S01]  /*c630*/  LEA.HI.X.SX32 R215, R215, R123.reuse, 0x1, P4 ;  /* 0x0000007bd7d77211 */ /* 0x080fe200020f0eff */
[----:B------:R0:W-:Y:S01]  /*c640*/  STG.E.U16 [R182.64], R26 ;  /* 0x0000001ab6007986 */ /* 0x0001e2000c101504 */
[----:B--2---:R-:W-:Y:S02]  /*c650*/  PRMT R24, R8, 0x7632, R24 ;  /* 0x0000763208187816 */ /* 0x004fe40000000018 */
[-C--:B------:R-:W-:Y:S01]  /*c660*/  IADD3 R220, P4, R220, R122.reuse, RZ ;  /* 0x0000007adcdc7210 */ /* 0x080fe20007f9e0ff */
        /* <DEDUP_REMOVED lines=8> */
[----:B0-----:R-:W-:Y:S01]  /*c6f0*/  PRMT R26, R16, 0x7632, R26 ;  /* 0x00007632101a7816 */ /* 0x001fe2000000001a */
[----:B------:R-:W-:Y:S01]  /*c700*/  STG.E.U16 [R190.64], R27 ;  /* 0x0000001bbe007986 */ /* 0x000fe2000c101504 */
[-C--:B------:R-:W-:Y:S02]  /*c710*/  LEA.HI.X.SX32 R221, R221, R123.reuse, 0x1, P4 ;  /* 0x0000007bdddd7211 */ /* 0x080fe400020f0eff */
[----:B------:R-:W-:Y:S01]  /*c720*/  IADD3 R124, P4, R124, R122, RZ ;  /* 0x0000007a7c7c7210 */ /* 0x000fe20007f9e0ff */
[----:B------:R0:W-:Y:S01]  /*c730*/  STG.E.U16 [R192.64], R8 ;  /* 0x00000008c0007986 */ /* 0x0001e2000c101504 */
[----:B------:R-:W-:-:S02]  /*c740*/  LEA.HI.X.SX32 R129, R129, R123, 0x1, P6 ;  /* 0x0000007b81817211 */ /* 0x000fc400030f0eff */
[-C--:B------:R-:W-:Y:S01]  /*c750*/  IADD3 R4, P6, R4, R122.reuse, RZ ;  /* 0x0000007a04047210 */ /* 0x080fe20007fde0ff */
[----:B------:R-:W-:Y:S01]  /*c760*/  STG.E.U16 [R194.64], R24 ;  /* 0x00000018c2007986 */ /* 0x000fe2000c101504 */
[----:B-1----:R-:W-:Y:S02]  /*c770*/  PRMT R12, R13, 0x7632, R12 ;  /* 0x000076320d0c7816 */ /* 0x002fe4000000000c */
[-C--:B------:R-:W-:Y:S01]  /*c780*/  LEA.HI.X.SX32 R3, R3, R123.reuse, 0x1, P5 ;  /* 0x0000007b03037211 */ /* 0x080fe200028f0eff */
[----:B------:R1:W-:Y:S01]  /*c790*/  STG.E.U16 [R196.64], R20 ;  /* 0x00000014c4007986 */ /* 0x0003e2000c101504 */
[----:B------:R-:W-:Y:S02]  /*c7a0*/  PRMT R28, R9, 0x7632, R28 ;  /* 0x00007632091c7816 */ /* 0x000fe4000000001c */
[----:B------:R-:W-:Y:S01]  /*c7b0*/  IADD3 R42, P5, R42, R122, RZ ;  /* 0x0000007a2a2a7210 */ /* 0x000fe20007fbe0ff */
[----:B------:R-:W-:Y:S01]  /*c7c0*/  STG.E.U16 [R198.64], R25 ;  /* 0x00000019c6007986 */ /* 0x000fe2000c101504 */
[----:B------:R-:W-:-:S02]  /*c7d0*/  LEA.HI.X.SX32 R125, R125, R123, 0x1, P4 ;  /* 0x0000007b7d7d7211 */ /* 0x000fc400020f0eff */
[-C--:B------:R-:W-:Y:S01]  /*c7e0*/  IADD3 R40, P4, R40, R122.reuse, RZ ;  /* 0x0000007a28287210 */ /* 0x080fe20007f9e0ff */
[----:B------:R-:W-:Y:S01]  /*c7f0*/  STG.E.U16 [R200.64], R16 ;  /* 0x00000010c8007986 */ /* 0x000fe2000c101504 */
[-C--:B------:R-:W-:Y:S02]  /*c800*/  LEA.HI.X.SX32 R5, R5, R123.reuse, 0x1, P6 ;  /* 0x0000007b05057211 */ /* 0x080fe400030f0eff */
[-C--:B------:R-:W-:Y:S01]  /*c810*/  IADD3 R44, P6, R44, R122.reuse, RZ ;  /* 0x0000007a2c2c7210 */ /* 0x080fe20007fde0ff */
[----:B------:R-:W-:Y:S01]  /*c820*/  STG.E.U16 [R202.64], R26 ;  /* 0x0000001aca007986 */ /* 0x000fe2000c101504 */
[-C--:B------:R-:W-:Y:S02]  /*c830*/  LEA.HI.X.SX32 R43, R43, R123.reuse, 0x1, P5 ;  /* 0x0000007b2b2b7211 */ /* 0x080fe400028f0eff */
[----:B------:R-:W-:Y:S01]  /*c840*/  IADD3 R48, P5, R48, R122, RZ ;  /* 0x0000007a30307210 */ /* 0x000fe20007fbe0ff */
[----:B------:R2:W-:Y:S01]  /*c850*/  STG.E.U16 [R204.64], R13 ;  /* 0x0000000dcc007986 */ /* 0x0005e2000c101504 */
[----:B------:R-:W-:-:S02]  /*c860*/  LEA.HI.X.SX32 R41, R41, R123, 0x1, P4 ;  /* 0x0000007b29297211 */ /* 0x000fc400020f0eff */
[-C--:B------:R-:W-:Y:S01]  /*c870*/  IADD3 R46, P4, R46, R122.reuse, RZ ;  /* 0x0000007a2e2e7210 */ /* 0x080fe20007f9e0ff */
[----:B------:R-:W-:Y:S01]  /*c880*/  STG.E.U16 [R206.64], R12 ;  /* 0x0000000cce007986 */ /* 0x000fe2000c101504 */
[-C--:B------:R-:W-:Y:S02]  /*c890*/  LEA.HI.X.SX32 R45, R45, R123.reuse, 0x1, P6 ;  /* 0x0000007b2d2d7211 */ /* 0x080fe400030f0eff */
[-C--:B------:R-:W-:Y:S01]  /*c8a0*/  IADD3 R50, P6, R50, R122.reuse, RZ ;  /* 0x0000007a32327210 */ /* 0x080fe20007fde0ff */
[----:B------:R3:W-:Y:S01]  /*c8b0*/  STG.E.U16 [R208.64], R9 ;  /* 0x00000009d0007986 */ /* 0x0007e2000c101504 */
[-C--:B------:R-:W-:Y:S02]  /*c8c0*/  LEA.HI.X.SX32 R49, R49, R123.reuse, 0x1, P5 ;  /* 0x0000007b31317211 */ /* 0x080fe400028f0eff */
[----:B------:R-:W-:Y:S01]  /*c8d0*/  IADD3 R54, P5, R54, R122, RZ ;  /* 0x0000007a36367210 */ /* 0x000fe20007fbe0ff */
[----:B------:R-:W4:Y:S01]  /*c8e0*/  LDS.128 R24, [R231] ;  /* 0x00000000e7187984 */ /* 0x000f220000000c00 */
[----:B------:R-:W-:-:S02]  /*c8f0*/  LEA.HI.X.SX32 R47, R47, R123, 0x1, P4 ;  /* 0x0000007b2f2f7211 */ /* 0x000fc400020f0eff */
[-C--:B------:R-:W-:Y:S01]  /*c900*/  IADD3 R52, P4, R52, R122.reuse, RZ ;  /* 0x0000007a34347210 */ /* 0x080fe20007f9e0ff */
[----:B------:R-:W-:Y:S01]  /*c910*/  STG.E.U16 [R210.64], R28 ;  /* 0x0000001cd2007986 */ /* 0x000fe2000c101504 */
[-C--:B------:R-:W-:Y:S02]  /*c920*/  LEA.HI.X.SX32 R51, R51, R123.reuse, 0x1, P6 ;  /* 0x0000007b33337211 */ /* 0x080fe400030f0eff */
[-C--:B------:R-:W-:Y:S01]  /*c930*/  IADD3 R56, P6, R56, R122.reuse, RZ ;  /* 0x0000007a38387210 */ /* 0x080fe20007fde0ff */
[----:B------:R-:W5:Y:S01]  /*c940*/  LDS.128 R28, [R230] ;  /* 0x00000000e61c7984 */ /* 0x000f620000000c00 */
[-C--:B------:R-:W-:Y:S02]  /*c950*/  LEA.HI.X.SX32 R55, R55, R123.reuse, 0x1, P5 ;  /* 0x0000007b37377211 */ /* 0x080fe400028f0eff */
[----:B------:R-:W-:Y:S01]  /*c960*/  IADD3 R60, P5, R60, R122, RZ ;  /* 0x0000007a3c3c7210 */ /* 0x000fe20007fbe0ff */
[----:B------:R-:W4:Y:S01]  /*c970*/  LDS.128 R32, [R227] ;  /* 0x00000000e3207984 */ /* 0x000f220000000c00 */
[----:B------:R-:W-:-:S02]  /*c980*/  LEA.HI.X.SX32 R53, R53, R123, 0x1, P4 ;  /* 0x0000007b35357211 */ /* 0x000fc400020f0eff */
[-C--:B------:R-:W-:Y:S01]  /*c990*/  IADD3 R58, P4, R58, R122.reuse, RZ ;  /* 0x0000007a3a3a7210 */ /* 0x080fe20007f9e0ff */
[----:B------:R-:W4:Y:S01]  /*c9a0*/  LDS.128 R36, [R226] ;  /* 0x00000000e2247984 */ /* 0x000f220000000c00 */
[-C--:B------:R-:W-:Y:S02]  /*c9b0*/  LEA.HI.X.SX32 R57, R57, R123.reuse, 0x1, P6 ;  /* 0x0000007b39397211 */ /* 0x080fe400030f0eff */
[-C--:B------:R-:W-:Y:S01]  /*c9c0*/  IADD3 R62, P6, R62, R122.reuse, RZ ;  /* 0x0000007a3e3e7210 */ /* 0x080fe20007fde0ff */
[----:B------:R-:W-:Y:S01]  /*c9d0*/  STG.E.U16 [R212.64], R21 ;  /* 0x00000015d4007986 */ /* 0x000fe2000c101504 */
[-C--:B------:R-:W-:Y:S02]  /*c9e0*/  LEA.HI.X.SX32 R61, R61, R123.reuse, 0x1, P5 ;  /* 0x0000007b3d3d7211 */ /* 0x080fe400028f0eff */
[----:B------:R-:W-:Y:S02]  /*c9f0*/  IADD3 R66, P5, R66, R122, RZ ;  /* 0x0000007a42427210 */ /* 0x000fe40007fbe0ff */
[----:B------:R-:W-:-:S02]  /*ca00*/  LEA.HI.X.SX32 R59, R59, R123, 0x1, P4 ;  /* 0x0000007b3b3b7211 */ /* 0x000fc400020f0eff */
[-C--:B------:R-:W-:Y:S02]  /*ca10*/  IADD3 R64, P4, R64, R122.reuse, RZ ;  /* 0x0000007a40407210 */ /* 0x080fe40007f9e0ff */
[-C--:B------:R-:W-:Y:S02]  /*ca20*/  LEA.HI.X.SX32 R63, R63, R123.reuse, 0x1, P6 ;  /* 0x0000007b3f3f7211 */ /* 0x080fe400030f0eff */
[----:B0-----:R-:W-:Y:S02]  /*ca30*/  PRMT R8, R21, 0x7632, R8 ;  /* 0x0000763215087816 */ /* 0x001fe40000000008 */
[----:B------:R-:W-:Y:S02]  /*ca40*/  IADD3 R68, P6, R68, R122, RZ ;  /* 0x0000007a44447210 */ /* 0x000fe40007fde0ff */
[----:B------:R-:W-:Y:S01]  /*ca50*/  LEA.HI.X.SX32 R67, R67, R123, 0x1, P5 ;  /* 0x0000007b43437211 */ /* 0x000fe200028f0eff */
[----:B------:R0:W-:Y:S01]  /*ca60*/  STG.E.U16 [R214.64], R8 ;  /* 0x00000008d6007986 */ /* 0x0001e2000c101504 */
[----:B-1----:R-:W-:-:S02]  /*ca70*/  PRMT R20, R17, 0x7632, R20 ;  /* 0x0000763211147816 */ /* 0x002fc40000000014 */
[-C--:B------:R-:W-:Y:S01]  /*ca80*/  IADD3 R72, P5, R72, R122.reuse, RZ ;  /* 0x0000007a48487210 */ /* 0x080fe20007fbe0ff */
[----:B------:R-:W-:Y:S01]  /*ca90*/  STG.E.U16 [R216.64], R17 ;  /* 0x00000011d8007986 */ /* 0x000fe2000c101504 */
[-C--:B------:R-:W-:Y:S02]  /*caa0*/  LEA.HI.X.SX32 R65, R65, R123.reuse, 0x1, P4 ;  /* 0x0000007b41417211 */ /* 0x080fe400020f0eff */
[----:B--2---:R-:W-:Y:S01]  /*cab0*/  PRMT R13, R14, 0x7632, R13 ;  /* 0x000076320e0d7816 */ /* 0x004fe2000000000d */
        /* <DEDUP_REMOVED lines=9> */
[----:B------:R-:W-:Y:S01]  /*cb50*/  STG.E.U16 [R128.64], R10 ;  /* 0x0000000a80007986 */ /* 0x000fe2000c101504 */
[----:B------:R-:W-:Y:S02]  /*cb60*/  LEA.HI.X.SX32 R71, R71, R123, 0x1, P4 ;  /* 0x0000007b47477211 */ /* 0x000fe400020f0eff */
[----:B0-----:R-:W-:Y:S01]  /*cb70*/  PRMT R8, R22, 0x7632, R8 ;  /* 0x0000763216087816 */ /* 0x001fe20000000008 */
[----:B------:R-:W-:Y:S01]  /*cb80*/  STG.E.U16 [R124.64], R9 ;  /* 0x000000097c007986 */ /* 0x000fe2000c101504 */
[----:B------:R-:W-:-:S02]  /*cb90*/  IADD3 R76, P4, R76, R122, RZ ;  /* 0x0000007a4c4c7210 */ /* 0x000fc40007f9e0ff */
[-C--:B------:R-:W-:Y:S01]  /*cba0*/  LEA.HI.X.SX32 R75, R75, R123.reuse, 0x1, P6 ;  /* 0x0000007b4b4b7211 */ /* 0x080fe200030f0eff */
[----:B------:R0:W-:Y:S01]  /*cbb0*/  STG.E.U16 [R2.64], R22 ;  /* 0x0000001602007986 */ /* 0x0001e2000c101504 */
[-C--:B------:R-:W-:Y:S02]  /*cbc0*/  IADD3 R80, P6, R80, R122.reuse, RZ ;  /* 0x0000007a50507210 */ /* 0x080fe40007fde0ff */
[----:B------:R-:W-:Y:S01]  /*cbd0*/  PRMT R21, R18, 0x7632, R21 ;  /* 0x0000763212157816 */ /* 0x000fe20000000015 */
[----:B------:R1:W-:Y:S01]  /*cbe0*/  STG.E.U16 [R4.64], R8 ;  /* 0x0000000804007986 */ /* 0x0003e2000c101504 */
[-C--:B------:R-:W-:Y:S02]  /*cbf0*/  LEA.HI.X.SX32 R79, R79, R123.reuse, 0x1, P5 ;  /* 0x0000007b4f4f7211 */ /* 0x080fe400028f0eff */
[----:B------:R-:W-:Y:S01]  /*cc00*/  IADD3 R84, P5, R84, R122, RZ ;  /* 0x0000007a54547210 */ /* 0x000fe20007fbe0ff */
[----:B------:R-:W-:Y:S01]  /*cc10*/  STG.E.U16 [R40.64], R18 ;  /* 0x0000001228007986 */ /* 0x000fe2000c101504 */
[----:B------:R-:W-:-:S02]  /*cc20*/  LEA.HI.X.SX32 R77, R77, R123, 0x1, P4 ;  /* 0x0000007b4d4d7211 */ /* 0x000fc400020f0eff */
[-C--:B------:R-:W-:Y:S01]  /*cc30*/  IADD3 R82, P4, R82, R122.reuse, RZ ;  /* 0x0000007a52527210 */ /* 0x080fe20007f9e0ff */
[----:B------:R-:W-:Y:S01]  /*cc40*/  STG.E.U16 [R42.64], R21 ;  /* 0x000000152a007986 */ /* 0x000fe2000c101504 */
[----:B0-----:R-:W-:Y:S02]  /*cc50*/  PRMT R3, R15, 0x7632, R3 ;  /* 0x000076320f037816 */ /* 0x001fe40000000003 */
[-C--:B------:R-:W-:Y:S01]  /*cc60*/  LEA.HI.X.SX32 R81, R81, R123.reuse, 0x1, P6 ;  /* 0x0000007b51517211 */ /* 0x080fe200030f0eff */
[----:B------:R-:W-:Y:S01]  /*cc70*/  STG.E.U16 [R44.64], R15 ;  /* 0x0000000f2c007986 */ /* 0x000fe2000c101504 */
[----:B-1----:R-:W-:Y:S02]  /*cc80*/  PRMT R5, R11, 0x7632, R5 ;  /* 0x000076320b057816 */ /* 0x002fe40000000005 */
[----:B------:R-:W-:Y:S01]  /*cc90*/  IADD3 R86, P6, R86, R122, RZ ;  /* 0x0000007a56567210 */ /* 0x000fe20007fde0ff */
[----:B------:R5:W-:Y:S01]  /*cca0*/  STG.E.U16 [R46.64], R3 ;  /* 0x000000032e007986 */ /* 0x000be2000c101504 */
        /* <DEDUP_REMOVED lines=8> */
[----:B------:R-:W-:Y:S01]  /*cd30*/  STG.E.U16 [R52.64], R23 ;  /* 0x0000001734007986 */ /* 0x000fe2000c101504 */
[----:B------:R-:W-:-:S02]  /*cd40*/  LEA.HI.X.SX32 R87, R87, R123, 0x1, P6 ;  /* 0x0000007b57577211 */ /* 0x000fc400030f0eff */
[-C--:B------:R-:W-:Y:S01]  /*cd50*/  IADD3 R92, P6, R92, R122.reuse, RZ ;  /* 0x0000007a5c5c7210 */ /* 0x080fe20007fde0ff */
[----:B------:R1:W-:Y:S01]  /*cd60*/  STG.E.U16 [R54.64], R2 ;  /* 0x0000000236007986 */ /* 0x0003e2000c101504 */
[----:B----4-:R-:W-:Y:S02]  /*cd70*/  PRMT R8, R24, 0x7632, R8 ;  /* 0x0000763218087816 */ /* 0x010fe40000000008 */
[-C--:B------:R-:W-:Y:S01]  /*cd80*/  LEA.HI.X.SX32 R91, R91, R123.reuse, 0x1, P5 ;  /* 0x0000007b5b5b7211 */ /* 0x080fe200028f0eff */
[----:B------:R-:W-:Y:S01]  /*cd90*/  STG.E.U16 [R56.64], R19 ;  /* 0x0000001338007986 */ /* 0x000fe2000c101504 */
[----:B------:R-:W-:Y:S02]  /*cda0*/  IADD3 R96, P5, R96, R122, RZ ;  /* 0x0000007a60607210 */ /* 0x000fe40007fbe0ff */
[----:B-----5:R-:W-:Y:S01]  /*cdb0*/  PRMT R3, R28, 0x7632, R3 ;  /* 0x000076321c037816 */ /* 0x020fe20000000003 */
[----:B------:R2:W-:Y:S01]  /*cdc0*/  STG.E.U16 [R58.64], R4 ;  /* 0x000000043a007986 */ /* 0x0005e2000c101504 */
[----:B------:R-:W-:-:S02]  /*cdd0*/  LEA.HI.X.SX32 R89, R89, R123, 0x1, P4 ;  /* 0x0000007b59597211 */ /* 0x000fc400020f0eff */
[-C--:B------:R-:W-:Y:S01]  /*cde0*/  IADD3 R94, P4, R94, R122.reuse, RZ ;  /* 0x0000007a5e5e7210 */ /* 0x080fe20007f9e0ff */
[----:B------:R-:W-:Y:S01]  /*cdf0*/  STG.E.U16 [R60.64], R24 ;  /* 0x000000183c007986 */ /* 0x000fe2000c101504 */
[-C--:B------:R-:W-:Y:S02]  /*ce00*/  LEA.HI.X.SX32 R93, R93, R123.reuse, 0x1, P6 ;  /* 0x0000007b5d5d7211 */ /* 0x080fe400030f0eff */
[----:B0-----:R-:W-:Y:S01]  /*ce10*/  PRMT R5, R32, 0x7632, R5 ;  /* 0x0000763220057816 */ /* 0x001fe20000000005 */
[----:B------:R-:W-:Y:S01]  /*ce20*/  STG.E.U16 [R62.64], R8 ;  /* 0x000000083e007986 */ /* 0x000fe2000c101504 */
[----:B------:R-:W-:Y:S02]  /*ce30*/  IADD3 R98, P6, R98, R122, RZ ;  /* 0x0000007a62627210 */ /* 0x000fe40007fde0ff */
[----:B------:R-:W-:Y:S01]  /*ce40*/  LEA.HI.X.SX32 R97, R97, R123, 0x1, P5 ;  /* 0x0000007b61617211 */ /* 0x000fe200028f0eff */
[----:B------:R-:W-:Y:S01]  /*ce50*/  STG.E.U16 [R64.64], R28 ;  /* 0x0000001c40007986 */ /* 0x000fe2000c101504 */
        /* <DEDUP_REMOVED lines=8> */
[----:B------:R0:W-:Y:S01]  /*cee0*/  STG.E.U16 [R70.64], R5 ;  /* 0x0000000546007986 */ /* 0x0001e2000c101504 */
[----:B------:R-:W-:-:S02]  /*cef0*/  IADD3 R104, P6, R249, R122, RZ ;  /* 0x0000007af9687210 */ /* 0x000fc40007fde0ff */
[----:B------:R-:W-:Y:S01]  /*cf00*/  PRMT R41, R29, 0x7632, R41 ;  /* 0x000076321d297816 */ /* 0x000fe20000000029 */
[----:B------:R-:W-:Y:S01]  /*cf10*/  STG.E.U16 [R72.64], R36 ;  /* 0x0000002448007986 */ /* 0x000fe2000c101504 */
[-C--:B------:R-:W-:Y:S02]  /*cf20*/  LEA.HI.X.SX32 R103, R103, R123.reuse, 0x1, P5 ;  /* 0x0000007b67677211 */ /* 0x080fe400028f0eff */
[-C--:B------:R-:W-:Y:S01]  /*cf30*/  IADD3 R108, P5, R245, R122.reuse, RZ ;  /* 0x0000007af56c7210 */ /* 0x080fe20007fbe0ff */
[----:B------:R1:W-:Y:S01]  /*cf40*/  STG.E.U16 [R74.64], R2 ;  /* 0x000000024a007986 */ /* 0x0003e2000c101504 */
[----:B------:R-:W-:Y:S02]  /*cf50*/  PRMT R43, R33, 0x7632, R43 ;  /* 0x00007632212b7816 */ /* 0x000fe4000000002b */
[-C--:B------:R-:W-:Y:S01]  /*cf60*/  LEA.HI.X.SX32 R101, R101, R123.reuse, 0x1, P4 ;  /* 0x0000007b65657211 */ /* 0x080fe200020f0eff */
[----:B------:R-:W-:Y:S01]  /*cf70*/  STG.E.U16 [R76.64], R25 ;  /* 0x000000194c007986 */ /* 0x000fe2000c101504 */
[----:B------:R-:W-:Y:S01]  /*cf80*/  IADD3 R106, P4, R247, R122, RZ ;  /* 0x0000007af76a7210 */ /* 0x000fe20007f9e0ff */
[----:B0-----:R-:W-:Y:S01]  /*cf90*/  IMAD.HI R5, R232, 0x4, RZ ;  /* 0x00000004e8057827 */ /* 0x001fe200078e02ff */
[----:B------:R-:W-:Y:S01]  /*cfa0*/  LEA.HI.X.SX32 R105, R105, R123, 0x1, P6 ;  /* 0x0000007b69697211 */ /* 0x000fe200030f0eff */
[----:B------:R0:W-:Y:S01]  /*cfb0*/  STG.E.U16 [R78.64], R4 ;  /* 0x000000044e007986 */ /* 0x0001e2000c101504 */
[----:B------:R-:W-:-:S02]  /*cfc0*/  PRMT R45, R37, 0x7632, R45 ;  /* 0x00007632252d7816 */ /* 0x000fc4000000002d */
[-C--:B------:R-:W-:Y:S01]  /*cfd0*/  IADD3 R110, P6, R243, R122.reuse, RZ ;  /* 0x0000007af36e7210 */ /* 0x080fe20007fde0ff */
[----:B------:R-:W-:Y:S01]  /*cfe0*/  STG.E.U16 [R80.64], R29 ;  /* 0x0000001d50007986 */ /* 0x000fe2000c101504 */
[-C--:B------:R-:W-:Y:S02]  /*cff0*/  LEA.HI.X.SX32 R109, R109, R123.reuse, 0x1, P5 ;  /* 0x0000007b6d6d7211 */ /* 0x080fe400028f0eff */
[----:B------:R-:W-:Y:S01]  /*d000*/  PRMT R47, R26, 0x7632, R47 ;  /* 0x000076321a2f7816 */ /* 0x000fe2000000002f */
[----:B------:R-:W-:Y:S01]  /*d010*/  STG.E.U16 [R82.64], R41 ;  /* 0x0000002952007986 */ /* 0x000fe2000c101504 */
[----:B------:R-:W-:Y:S02]  /*d020*/  IADD3 R114, P5, R239, R122, RZ ;  /* 0x0000007aef727210 */ /* 0x000fe40007fbe0ff */
[----:B------:R-:W-:Y:S01]  /*d030*/  LEA.HI.X.SX32 R107, R107, R123, 0x1, P4 ;  /* 0x0000007b6b6b7211 */ /* 0x000fe200020f0eff */
[----:B------:R-:W-:Y:S01]  /*d040*/  STG.E.U16 [R84.64], R33 ;  /* 0x0000002154007986 */ /* 0x000fe2000c101504 */
[----:B------:R-:W-:-:S02]  /*d050*/  PRMT R49, R30, 0x7632, R49 ;  /* 0x000076321e317816 */ /* 0x000fc40000000031 */
[-C--:B------:R-:W-:Y:S01]  /*d060*/  IADD3 R112, P4, R241, R122.reuse, RZ ;  /* 0x0000007af1707210 */ /* 0x080fe20007f9e0ff */
[----:B------:R-:W-:Y:S01]  /*d070*/  STG.E.U16 [R86.64], R43 ;  /* 0x0000002b56007986 */ /* 0x000fe2000c101504 */
[-C--:B------:R-:W-:Y:S02]  /*d080*/  LEA.HI.X.SX32 R111, R111, R123.reuse, 0x1, P6 ;  /* 0x0000007b6f6f7211 */ /* 0x080fe400030f0eff */
[-C--:B------:R-:W-:Y:S01]  /*d090*/  IADD3 R116, P6, R237, R122.reuse, RZ ;  /* 0x0000007aed747210 */ /* 0x080fe20007fde0ff */
[----:B------:R-:W-:Y:S01]  /*d0a0*/  STG.E.U16 [R88.64], R37 ;  /* 0x0000002558007986 */ /* 0x000fe2000c101504 */
[----:B------:R-:W-:Y:S01]  /*d0b0*/  PRMT R51, R34, 0x7632, R51 ;  /* 0x0000763222337816 */ /* 0x000fe20000000033 */
[----:B------:R-:W-:Y:S01]  /*d0c0*/  IMAD R237, R119, 0xfe, RZ ;  /* 0x000000fe77ed7824 */ /* 0x000fe200078e02ff */
[-C--:B------:R-:W-:Y:S01]  /*d0d0*/  LEA.HI.X.SX32 R115, R115, R123.reuse, 0x1, P5 ;  /* 0x0000007b73737211 */ /* 0x080fe200028f0eff */
[----:B------:R-:W-:Y:S01]  /*d0e0*/  STG.E.U16 [R90.64], R45 ;  /* 0x0000002d5a007986 */ /* 0x000fe2000c101504 */
[----:B------:R-:W-:Y:S01]  /*d0f0*/  IADD3 R120, P5, R233, R122, RZ ;  /* 0x0000007ae9787210 */ /* 0x000fe20007fbe0ff */
[----:B------:R-:W-:Y:S01]  /*d100*/  IMAD R233, R119, 0x7d, RZ ;  /* 0x0000007d77e97824 */ /* 0x000fe200078e02ff */
[----:B------:R-:W-:Y:S01]  /*d110*/  PRMT R53, R38, 0x7632, R53 ;  /* 0x0000763226357816 */ /* 0x000fe20000000035 */
[----:B------:R-:W-:Y:S01]  /*d120*/  STG.E.U16 [R92.64], R26 ;  /* 0x0000001a5c007986 */ /* 0x000fe2000c101504 */
[----:B------:R-:W-:-:S02]  /*d130*/  LEA.HI.X.SX32 R113, R113, R123, 0x1, P4 ;  /* 0x0000007b71717211 */ /* 0x000fc400020f0eff */
[-C--:B------:R-:W-:Y:S01]  /*d140*/  IADD3 R118, P4, R235, R122.reuse, RZ ;  /* 0x0000007aeb767210 */ /* 0x080fe20007f9e0ff */
[----:B------:R-:W-:Y:S01]  /*d150*/  STG.E.U16 [R94.64], R47 ;  /* 0x0000002f5e007986 */ /* 0x000fe2000c101504 */
[----:B------:R-:W-:Y:S02]  /*d160*/  PRMT R55, R27, 0x7632, R55 ;  /* 0x000076321b377816 */ /* 0x000fe40000000037 */
[----:B------:R-:W-:Y:S01]  /*d170*/  LEA.HI.X.SX32 R117, R117, R123, 0x1, P6 ;  /* 0x0000007b75757211 */ /* 0x000fe200030f0eff */
[----:B------:R-:W-:Y:S01]  /*d180*/  STG.E.U16 [R96.64], R30 ;  /* 0x0000001e60007986 */ /* 0x000fe2000c101504 */
[----:B------:R-:W-:Y:S02]  /*d190*/  IADD3 R122, P6, R237, R122, RZ ;  /* 0x0000007aed7a7210 */ /* 0x000fe40007fde0ff */
[----:B------:R-:W-:Y:S01]  /*d1a0*/  LEA R235, R119, -R119, 0x7 ;  /* 0x8000007777eb7211 */ /* 0x000fe200078e38ff */
[----:B------:R-:W-:Y:S01]  /*d1b0*/  STG.E.U16 [R98.64], R49 ;  /* 0x0000003162007986 */ /* 0x000fe2000c101504 */
[----:B------:R-:W-:-:S02]  /*d1c0*/  PRMT R57, R31, 0x7632, R57 ;  /* 0x000076321f397816 */ /* 0x000fc40000000039 */
[-C--:B------:R-:W-:Y:S01]  /*d1d0*/  LEA.HI.X.SX32 R119, R233, R123.reuse, 0x1, P4 ;  /* 0x0000007be9777211 */ /* 0x080fe200020f0eff */
[----:B------:R-:W-:Y:S01]  /*d1e0*/  STG.E.U16 [R100.64], R34 ;  /* 0x0000002264007986 */ /* 0x000fe2000c101504 */
[----:B------:R-:W-:Y:S02]  /*d1f0*/  PRMT R59, R35, 0x7632, R59 ;  /* 0x00007632233b7816 */ /* 0x000fe4000000003b */
[-C--:B------:R-:W-:Y:S01]  /*d200*/  LEA.HI.X.SX32 R121, R121, R123.reuse, 0x1, P5 ;  /* 0x0000007b79797211 */ /* 0x080fe200028f0eff */
[----:B------:R-:W-:Y:S01]  /*d210*/  STG.E.U16 [R102.64], R51 ;  /* 0x0000003366007986 */ /* 0x000fe2000c101504 */
[----:B------:R-:W-:Y:S02]  /*d220*/  LEA.HI.X.SX32 R123, R235, R123, 0x1, P6 ;  /* 0x0000007beb7b7211 */ /* 0x000fe400030f0eff */
[----:B------:R-:W-:Y:S01]  /*d230*/  PRMT R61, R39, 0x7632, R61 ;  /* 0x00007632273d7816 */ /* 0x000fe2000000003d */
[----:B------:R-:W-:Y:S01]  /*d240*/  STG.E.U16 [R104.64], R38 ;  /* 0x0000002668007986 */ /* 0x000fe2000c101504 */
[----:B-1----:R-:W-:-:S02]  /*d250*/  FSEL R2, R223, -INF , P2 ;  /* 0xff800000df027808 */ /* 0x002fc40001000000 */
[----:B------:R-:W-:Y:S01]  /*d260*/  FSEL R3, R222, -INF , P1 ;  /* 0xff800000de037808 */ /* 0x000fe20000800000 */
[----:B------:R-:W-:Y:S01]  /*d270*/  STG.E.U16 [R106.64], R53 ;  /* 0x000000356a007986 */ /* 0x000fe2000c101504 */
[----:B------:R-:W-:Y:S01]  /*d280*/  LOP3.LUT R9, R236, 0xf8, RZ, 0xc0, !PT ;  /* 0x000000f8ec097812 */ /* 0x000fe200078ec0ff */
[----:B------:R-:W-:Y:S01]  /*d290*/  FFMA R7, R2, 0.69314718246459960938, R7 ;  /* 0x3f31721802077823 */ /* 0x000fe20000000007 */
[----:B------:R-:W-:Y:S01]  /*d2a0*/  SHF.L.U32 R8, R232, 0x2, RZ ;  /* 0x00000002e8087819 */ /* 0x000fe200000006ff */
[----:B------:R-:W-:Y:S01]  /*d2b0*/  STG.E.U16 [R108.64], R27 ;  /* 0x0000001b6c007986 */ /* 0x000fe2000c101504 */
[----:B------:R-:W-:Y:S02]  /*d2c0*/  FFMA R228, R3, 0.69314718246459960938, R228 ;  /* 0x3f31721803e47823 */ /* 0x000fe400000000e4 */
[----:B------:R-:W-:Y:S01]  /*d2d0*/  IMAD R2, R234, c[0x0][0x1cc], RZ ;  /* 0x00007300ea027a24 */ /* 0x000fe200078e02ff */
[----:B------:R-:W-:Y:S03]  /*d2e0*/  STG.E.U16 [R110.64], R55 ;  /* 0x000000376e007986 */ /* 0x000fe6000c101504 */
[C---:B0-----:R-:W-:Y:S01]  /*d2f0*/  IMAD.HI R4, R2.reuse, 0x4, RZ ;  /* 0x0000000402047827 */ /* 0x041fe200078e02ff */
[----:B------:R-:W-:Y:S01]  /*d300*/  STG.E.U16 [R112.64], R31 ;  /* 0x0000001f70007986 */ /* 0x000fe2000c101504 */
[----:B------:R-:W-:-:S03]  /*d310*/  SHF.L.U32 R3, R2, 0x2, RZ ;  /* 0x0000000202037819 */ /* 0x000fc600000006ff */
[----:B------:R-:W-:Y:S01]  /*d320*/  STG.E.U16 [R114.64], R57 ;  /* 0x0000003972007986 */ /* 0x000fe2000c101504 */
[----:B------:R-:W-:-:S03]  /*d330*/  IADD3 R2, P0, P1, R8, c[0x0][0x180], R3 ;  /* 0x0000600008027a10 */ /* 0x000fc6000791e003 */
[----:B------:R-:W-:Y:S01]  /*d340*/  STG.E.U16 [R116.64], R35 ;  /* 0x0000002374007986 */ /* 0x000fe2000c101504 */
[----:B------:R-:W-:-:S03]  /*d350*/  IADD3.X R3, R5, c[0x0][0x184], R4, P0, P1 ;  /* 0x0000610005037a10 */ /* 0x000fc600007e2404 */
[----:B------:R-:W-:Y:S04]  /*d360*/  STG.E.U16 [R118.64], R59 ;  /* 0x0000003b76007986 */ /* 0x000fe8000c101504 */
[----:B------:R-:W-:Y:S04]  /*d370*/  STG.E.U16 [R120.64], R39 ;  /* 0x0000002778007986 */ /* 0x000fe8000c101504 */
[----:B------:R-:W-:Y:S04]  /*d380*/  STG.E.U16 [R122.64], R61 ;  /* 0x0000003d7a007986 */ /* 0x000fe8000c101504 */
[----:B------:R-:W-:Y:S06]  /*d390*/  BAR.SYNC.DEFER_BLOCKING 0x0 ;  /* 0x0000000000007b1d */ /* 0x000fec0000010000 */
[----:B------:R-:W-:Y:S04]  /*d3a0*/  STS.64 [R9], R6 ;  /* 0x0000000609007388 */ /* 0x000fe80000000a00 */
[----:B------:R-:W-:Y:S04]  /*d3b0*/  STS.64 [R9+0x100], R228 ;  /* 0x000100e409007388 */ /* 0x000fe80000000a00 */
[----:B------:R-:W-:Y:S06]  /*d3c0*/  BAR.SYNC.DEFER_BLOCKING 0x0 ;  /* 0x0000000000007b1d */ /* 0x000fec0000010000 */
[----:B------:R-:W0:Y:S04]  /*d3d0*/  LDS R11, [R0] ;  /* 0x00000000000b7984 */ /* 0x000e280000000800 */
[----:B0-----:R-:W-:Y:S01]  /*d3e0*/  STG.E [R2.64], R11 ;  /* 0x0000000b02007986 */ /* 0x001fe2000c101904 */
[----:B------:R-:W-:Y:S05]  /*d3f0*/  EXIT ;  /* 0x000000000000794d */ /* 0x000fea0003800000 */
.L_x_2:
[----:B------:R-:W-:-:S00]  /*d400*/  BRA `(.L_x_2) ;  /* 0xfffffff000007947 */ /* 0x000fc0000383ffff */
[----:B------:R-:W-:-:S00]  /*d410*/  NOP ;  /* 0x0000000000007918 */ /* 0x000fc00000000000 */
        /* <DEDUP_REMOVED lines=14> */
.L_x_3:


//--------------------- .nv.global.init           --------------------------
	.section	.nv.global.init,"aw",@progbits
.nv.global.init:
	.type		_$_str,@object
	.size		_$_str,(.L_0 - _$_str)
_$_str:
        /*0000*/ 	.byte	0x5f, 0x5f, 0x43, 0x55, 0x44, 0x41, 0x5f, 0x46, 0x54, 0x5a, 0x00
.L_0:


//--------------------- .nv.shared.attn_fwd       --------------------------
	.section	.nv.shared.attn_fwd,"aw",@nobits
	.sectionflags	@""
	.align	16
